def matmul_kernel(
    a_ptr,
    b_ptr,
    c_ptr,
    M,
    N,
    K,
    stride_am,
    stride_ak,
    stride_bk,
    stride_bn,
    stride_cm,
    stride_cn,
    BLOCK_M: tl.constexpr,
    BLOCK_N: tl.constexpr,
    BLOCK_K: tl.constexpr,
    GROUP_M: tl.constexpr,
):
    pid = tl.program_id(axis=0)
    num_pid_m = tl.cdiv(M, BLOCK_M)
    num_pid_n = tl.cdiv(N, BLOCK_N)
    num_pid_in_group = GROUP_M * num_pid_n
    group_id = pid // num_pid_in_group
    first_pid_m = group_id * GROUP_M
    group_size_m = min(num_pid_m - first_pid_m, GROUP_M)
    pid_m = first_pid_m + ((pid % num_pid_in_group) % group_size_m)
    pid_n = (pid % num_pid_in_group) // group_size_m

    offs_am = (pid_m * BLOCK_M + tl.arange(0, BLOCK_M)) % M
    offs_bn = (pid_n * BLOCK_N + tl.arange(0, BLOCK_N)) % N
    offs_k = tl.arange(0, BLOCK_K)
    a_ptrs = a_ptr + offs_am[:, None] * stride_am + offs_k[None, :] * stride_ak
    b_ptrs = b_ptr + offs_k[:, None] * stride_bk + offs_bn[None, :] * stride_bn

    acc = tl.zeros((BLOCK_M, BLOCK_N), dtype=tl.float32)
    for kk in range(0, tl.cdiv(K, BLOCK_K)):
        a = tl.load(a_ptrs, mask=offs_k[None, :] < K - kk * BLOCK_K, other=0.0)
        b = tl.load(b_ptrs, mask=offs_k[:, None] < K - kk * BLOCK_K, other=0.0)
        acc = tl.dot(a, b, acc)
        a_ptrs += BLOCK_K * stride_ak
        b_ptrs += BLOCK_K * stride_bk

    c = acc.to(c_ptr.dtype.element_ty)
    offs_cm = pid_m * BLOCK_M + tl.arange(0, BLOCK_M)
    offs_cn = pid_n * BLOCK_N + tl.arange(0, BLOCK_N)
    c_ptrs = c_ptr + offs_cm[:, None] * stride_cm + offs_cn[None, :] * stride_cn
    mask = (offs_cm[:, None] < M) & (offs_cn[None, :] < N)
    tl.store(c_ptrs, c, mask=mask)

# config = {"BLOCK_K": 128, "BLOCK_M": 128, "BLOCK_N": 64, "GROUP_M": 8, "arch": "sm_100", "dtype": "fp32", "num_ctas": 1, "num_stages": 3, "num_warps": 16}
# arch = sm_100


// ===== COMPILED SASS (sm_100a) =====

	.target	sm_100a

	.elftype	@"ET_EXEC"


//--------------------- .note.nv.tkinfo           --------------------------
	.section	.note.nv.tkinfo,"",@"SHT_NOTE"
	.sectionflags	@"SHF_NOTE_NV_TKINFO"
	.tkinfo
        /*0018*/ 	.word	0x00000081
        /*0030*/ 	.string	""
        /*0030*/ 	.string	"ptxas-blackwell"
        /*0030*/ 	.string	"Cuda compilation tools, release 12.9, V12.9.86"
        /*0030*/ 	.string	"Build cuda_12.9.r12.9/compiler.36037853_0"
        /*0030*/ 	.string	"-v  -suppress-debug-info  -lineinfo  -arch sm_100a "



//--------------------- .note.nv.cuver            --------------------------
	.section	.note.nv.cuver,"",@"SHT_NOTE"
	.sectionflags	@"SHF_NOTE_NV_CUVER"
        /*0018*/ 	.short	0x0001
        /*001a*/ 	.short	0x0064
        /*001c*/ 	.short	0x0001
        /*001e*/ 	.short	0x0000
        /*0020*/ 	.short	0x0001
        /*0022*/ 	.short	0x0000


//--------------------- .nv.info                  --------------------------
	.section	.nv.info,"",@"SHT_CUDA_INFO"
	.align	4


	//----- nvinfo : EIATTR_REGCOUNT
	.align		4
        /*0000*/ 	.byte	0x04, 0x2f
        /*0002*/ 	.short	(.L_1 - .L_0)
	.align		4
.L_0:
        /*0004*/ 	.word	index@(matmul_kernel)
        /*0008*/ 	.word	0x00000080


	//----- nvinfo : EIATTR_FRAME_SIZE
	.align		4
.L_1:
        /*000c*/ 	.byte	0x04, 0x11
        /*000e*/ 	.short	(.L_3 - .L_2)
	.align		4
.L_2:
        /*0010*/ 	.word	index@(matmul_kernel)
        /*0014*/ 	.word	0x000000a0


	//----- nvinfo : EIATTR_MIN_STACK_SIZE
	.align		4
.L_3:
        /*0018*/ 	.byte	0x04, 0x12
        /*001a*/ 	.short	(.L_5 - .L_4)
	.align		4
.L_4:
        /*001c*/ 	.word	index@(matmul_kernel)
        /*0020*/ 	.word	0x000000a0
.L_5:


//--------------------- .nv.info.matmul_kernel    --------------------------
	.section	.nv.info.matmul_kernel,"",@"SHT_CUDA_INFO"
	.sectionflags	@""
	.align	4


	//----- nvinfo : EIATTR_CUDA_API_VERSION
	.align		4
        /*0000*/ 	.byte	0x04, 0x37
        /*0002*/ 	.short	(.L_7 - .L_6)
.L_6:
        /*0004*/ 	.word	0x00000081


	//----- nvinfo : EIATTR_KPARAM_INFO
	.align		4
.L_7:
        /*0008*/ 	.byte	0x04, 0x17
        /*000a*/ 	.short	(.L_9 - .L_8)
.L_8:
        /*000c*/ 	.word	0x00000000
        /*0010*/ 	.short	0x000d
        /*0012*/ 	.short	0x0048
        /*0014*/ 	.byte	0x00, 0xf4, 0x21, 0x00


	//----- nvinfo : EIATTR_KPARAM_INFO
	.align		4
.L_9:
        /*0018*/ 	.byte	0x04, 0x17
        /*001a*/ 	.short	(.L_11 - .L_10)
.L_10:
        /*001c*/ 	.word	0x00000000
        /*0020*/ 	.short	0x000c
        /*0022*/ 	.short	0x0040
        /*0024*/ 	.byte	0x00, 0xf4, 0x21, 0x00


	//----- nvinfo : EIATTR_KPARAM_INFO
	.align		4
.L_11:
        /*0028*/ 	.byte	0x04, 0x17
        /*002a*/ 	.short	(.L_13 - .L_12)
.L_12:
        /*002c*/ 	.word	0x00000000
        /*0030*/ 	.short	0x000b
        /*0032*/ 	.short	0x0038
        /*0034*/ 	.byte	0x00, 0xf0, 0x11, 0x00


	//----- nvinfo : EIATTR_KPARAM_INFO
	.align		4
.L_13:
        /*0038*/ 	.byte	0x04, 0x17
        /*003a*/ 	.short	(.L_15 - .L_14)
.L_14:
        /*003c*/ 	.word	0x00000000
        /*0040*/ 	.short	0x000a
        /*0042*/ 	.short	0x0034
        /*0044*/ 	.byte	0x00, 0xf0, 0x11, 0x00


	//----- nvinfo : EIATTR_KPARAM_INFO
	.align		4
.L_15:
        /*0048*/ 	.byte	0x04, 0x17
        /*004a*/ 	.short	(.L_17 - .L_16)
.L_16:
        /*004c*/ 	.word	0x00000000
        /*0050*/ 	.short	0x0009
        /*0052*/ 	.short	0x0030
        /*0054*/ 	.byte	0x00, 0xf0, 0x11, 0x00


	//----- nvinfo : EIATTR_KPARAM_INFO
	.align		4
.L_17:
        /*0058*/ 	.byte	0x04, 0x17
        /*005a*/ 	.short	(.L_19 - .L_18)
.L_18:
        /*005c*/ 	.word	0x00000000
        /*0060*/ 	.short	0x0008
        /*0062*/ 	.short	0x002c
        /*0064*/ 	.byte	0x00, 0xf0, 0x11, 0x00


	//----- nvinfo : EIATTR_KPARAM_INFO
	.align		4
.L_19:
        /*0068*/ 	.byte	0x04, 0x17
        /*006a*/ 	.short	(.L_21 - .L_20)
.L_20:
        /*006c*/ 	.word	0x00000000
        /*0070*/ 	.short	0x0007
        /*0072*/ 	.short	0x0028
        /*0074*/ 	.byte	0x00, 0xf0, 0x11, 0x00


	//----- nvinfo : EIATTR_KPARAM_INFO
	.align		4
.L_21:
        /*0078*/ 	.byte	0x04, 0x17
        /*007a*/ 	.short	(.L_23 - .L_22)
.L_22:
        /*007c*/ 	.word	0x00000000
        /*0080*/ 	.short	0x0006
        /*0082*/ 	.short	0x0024
        /*0084*/ 	.byte	0x00, 0xf0, 0x11, 0x00


	//----- nvinfo : EIATTR_KPARAM_INFO
	.align		4
.L_23:
        /*0088*/ 	.byte	0x04, 0x17
        /*008a*/ 	.short	(.L_25 - .L_24)
.L_24:
        /*008c*/ 	.word	0x00000000
        /*0090*/ 	.short	0x0005
        /*0092*/ 	.short	0x0020
        /*0094*/ 	.byte	0x00, 0xf0, 0x11, 0x00


	//----- nvinfo : EIATTR_KPARAM_INFO
	.align		4
.L_25:
        /*0098*/ 	.byte	0x04, 0x17
        /*009a*/ 	.short	(.L_27 - .L_26)
.L_26:
        /*009c*/ 	.word	0x00000000
        /*00a0*/ 	.short	0x0004
        /*00a2*/ 	.short	0x001c
        /*00a4*/ 	.byte	0x00, 0xf0, 0x11, 0x00


	//----- nvinfo : EIATTR_KPARAM_INFO
	.align		4
.L_27:
        /*00a8*/ 	.byte	0x04, 0x17
        /*00aa*/ 	.short	(.L_29 - .L_28)
.L_28:
        /*00ac*/ 	.word	0x00000000
        /*00b0*/ 	.short	0x0003
        /*00b2*/ 	.short	0x0018
        /*00b4*/ 	.byte	0x00, 0xf0, 0x11, 0x00


	//----- nvinfo : EIATTR_KPARAM_INFO
	.align		4
.L_29:
        /*00b8*/ 	.byte	0x04, 0x17
        /*00ba*/ 	.short	(.L_31 - .L_30)
.L_30:
        /*00bc*/ 	.word	0x00000000
        /*00c0*/ 	.short	0x0002
        /*00c2*/ 	.short	0x0010
        /*00c4*/ 	.byte	0x00, 0xf4, 0x21, 0x00


	//----- nvinfo : EIATTR_KPARAM_INFO
	.align		4
.L_31:
        /*00c8*/ 	.byte	0x04, 0x17
        /*00ca*/ 	.short	(.L_33 - .L_32)
.L_32:
        /*00cc*/ 	.word	0x00000000
        /*00d0*/ 	.short	0x0001
        /*00d2*/ 	.short	0x0008
        /*00d4*/ 	.byte	0x00, 0xf4, 0x21, 0x00


	//----- nvinfo : EIATTR_KPARAM_INFO
	.align		4
.L_33:
        /*00d8*/ 	.byte	0x04, 0x17
        /*00da*/ 	.short	(.L_35 - .L_34)
.L_34:
        /*00dc*/ 	.word	0x00000000
        /*00e0*/ 	.short	0x0000
        /*00e2*/ 	.short	0x0000
        /*00e4*/ 	.byte	0x00, 0xf4, 0x21, 0x00


	//----- nvinfo : EIATTR_SPARSE_MMA_MASK
	.align		4
.L_35:
        /*00e8*/ 	.byte	0x03, 0x50
        /*00ea*/ 	.short	0x0000


	//----- nvinfo : EIATTR_MAXREG_COUNT
	.align		4
        /*00ec*/ 	.byte	0x03, 0x1b
        /*00ee*/ 	.short	0x0080


	//----- nvinfo : EIATTR_NUM_BARRIERS
	.align		4
        /*00f0*/ 	.byte	0x02, 0x4c
        /*00f2*/ 	.byte	0x01
	.zero		1


	//----- nvinfo : EIATTR_ANNOTATIONS
	.align		4
        /*00f4*/ 	.byte	0x04, 0x55
        /*00f6*/ 	.short	(.L_37 - .L_36)


	//   ....[0]....
.L_36:
        /*00f8*/ 	.word	0x00000001
        /*00fc*/ 	.byte	0x90, 0x07, 0x00, 0x00, 0x01, 0x00, 0x00, 0x00, 0xd0, 0x07, 0x00, 0x00, 0x01, 0x00, 0x00, 0x00
        /* <DEDUP_REMOVED lines=38> */
        /*036c*/ 	.byte	0x10, 0x79, 0x00, 0x00, 0x01, 0x00, 0x00, 0x00, 0x20, 0x79, 0x00, 0x00


	//----- nvinfo : EIATTR_VRC_CTA_INIT_COUNT
	.align		4
.L_37:
        /*0378*/ 	.byte	0x02, 0x4a
	.zero		1
	.zero		1


	//----- nvinfo : EIATTR_EXIT_INSTR_OFFSETS
	.align		4
        /*037c*/ 	.byte	0x04, 0x1c
        /*037e*/ 	.short	(.L_39 - .L_38)


	//   ....[0]....
.L_38:
        /*0380*/ 	.word	0x00007d80


	//   ....[1]....
        /*0384*/ 	.word	0x00007da0


	//----- nvinfo : EIATTR_REQNTID
	.align		4
.L_39:
        /*0388*/ 	.byte	0x04, 0x10
        /*038a*/ 	.short	(.L_41 - .L_40)
.L_40:
        /*038c*/ 	.word	0x00000200
        /*0390*/ 	.word	0x00000001
        /*0394*/ 	.word	0x00000001


	//----- nvinfo : EIATTR_CBANK_PARAM_SIZE
	.align		4
.L_41:
        /*0398*/ 	.byte	0x03, 0x19
        /*039a*/ 	.short	0x0050


	//----- nvinfo : EIATTR_PARAM_CBANK
	.align		4
        /*039c*/ 	.byte	0x04, 0x0a
        /*039e*/ 	.short	(.L_43 - .L_42)
	.align		4
.L_42:
        /*03a0*/ 	.word	index@(.nv.constant0.matmul_kernel)
        /*03a4*/ 	.short	0x0380
        /*03a6*/ 	.short	0x0050


	//----- nvinfo : EIATTR_SW_WAR
	.align		4
.L_43:
        /*03a8*/ 	.byte	0x04, 0x36
        /*03aa*/ 	.short	(.L_45 - .L_44)
.L_44:
        /*03ac*/ 	.word	0x00000008
.L_45:


//--------------------- .nv.compat                --------------------------
	.section	.nv.compat,"",@"SHT_CUDA_COMPAT_INFO"
	.align	4
        /*0000*/ 	.byte	0x02, 0x02, 0x01, 0x00, 0x02, 0x05, 0x05, 0x00, 0x02, 0x03, 0x00, 0x00, 0x02, 0x06, 0x01, 0x00


//--------------------- .nv.callgraph             --------------------------
	.section	.nv.callgraph,"",@"SHT_CUDA_CALLGRAPH"
	.align	4
	.sectionentsize	8
	.align		4
        /*0000*/ 	.word	0x00000000
	.align		4
        /*0004*/ 	.word	0xffffffff
	.align		4
        /*0008*/ 	.word	0x00000000
	.align		4
        /*000c*/ 	.word	0xfffffffe
	.align		4
        /*0010*/ 	.word	0x00000000
	.align		4
        /*0014*/ 	.word	0xfffffffd
	.align		4
        /*0018*/ 	.word	0x00000000
	.align		4
        /*001c*/ 	.word	0xfffffffc


//--------------------- .text.matmul_kernel       --------------------------
	.section	.text.matmul_kernel,"ax",@progbits
	.align	128
        .global         matmul_kernel
        .type           matmul_kernel,@function
        .size           matmul_kernel,(.L_x_3 - matmul_kernel)
        .other          matmul_kernel,@"STO_CUDA_ENTRY STV_DEFAULT"
matmul_kernel:
.text.matmul_kernel:
[----:B------:R-:W1:Y:S08]  /*0000*/  LDC R1, c[0x0][0x37c] ;  /* 0x0000df00ff017b82 */ /* 0x000e700000000800 */
[----:B------:R-:W2:Y:S01]  /*0010*/  LDC.64 R66, c[0x0][0x398] ;  /* 0x0000e600ff427b82 */ /* 0x000ea20000000a00 */
[----:B------:R-:W3:Y:S01]  /*0020*/  S2R R5, SR_CTAID.X ;  /* 0x0000000000057919 */ /* 0x000ee20000002500 */
[----:B------:R-:W4:Y:S01]  /*0030*/  LDCU.128 UR8, c[0x0][0x3a0] ;  /* 0x00007400ff0877ac */ /* 0x000f220008000c00 */
[----:B-1----:R-:W-:Y:S01]  /*0040*/  VIADD R1, R1, 0xffffff60 ;  /* 0xffffff6001017836 */ /* 0x002fe20000000000 */
[----:B------:R-:W1:Y:S01]  /*0050*/  S2R R23, SR_TID.X ;  /* 0x0000000000177919 */ /* 0x000e620000002100 */
[----:B------:R-:W1:Y:S03]  /*0060*/  LDCU.128 UR16, c[0x0][0x380] ;  /* 0x00007000ff1077ac */ /* 0x000e660008000c00 */
[----:B------:R-:W1:Y:S01]  /*0070*/  S2UR UR7, SR_CgaCtaId ;  /* 0x00000000000779c3 */ /* 0x000e620000008800 */
[----:B------:R-:W1:Y:S01]  /*0080*/  LDCU UR12, c[0x0][0x3b0] ;  /* 0x00007600ff0c77ac */ /* 0x000e620008000800 */
[----:B------:R-:W1:Y:S01]  /*0090*/  LDCU.64 UR14, c[0x0][0x358] ;  /* 0x00006b00ff0e77ac */ /* 0x000e620008000a00 */
[----:B----4-:R-:W-:Y:S01]  /*00a0*/  UIADD3 UR5, UPT, UPT, UR8, 0x7f, URZ ;  /* 0x0000007f08057890 */ /* 0x010fe2000fffe0ff */
[----:B------:R-:W-:Y:S01]  /*00b0*/  IMAD.U32 R45, RZ, RZ, UR10 ;  /* 0x0000000aff2d7e24 */ /* 0x000fe2000f8e00ff */
[----:B------:R-:W-:Y:S01]  /*00c0*/  UIADD3 UR6, UPT, UPT, UR8, -0x80, URZ ;  /* 0xffffff8008067890 */ /* 0x000fe2000fffe0ff */
[----:B--2---:R-:W-:Y:S01]  /*00d0*/  VIADD R0, R67, 0x3f ;  /* 0x0000003f43007836 */ /* 0x004fe20000000000 */
[----:B------:R-:W-:Y:S01]  /*00e0*/  UISETP.GT.AND UP0, UPT, UR5, 0x7f, UPT ;  /* 0x0000007f0500788c */ /* 0x000fe2000bf04270 */
[----:B------:R-:W-:-:S03]  /*00f0*/  LOP3.LUT R103, RZ, R67, RZ, 0x33, !PT ;  /* 0x00000043ff677212 */ /* 0x000fc600078e33ff */
[----:B------:R-:W-:Y:S01]  /*0100*/  SHF.R.S32.HI R3, RZ, 0x1f, R0 ;  /* 0x0000001fff037819 */ /* 0x000fe20000011400 */
[----:B------:R-:W-:-:S03]  /*0110*/  USEL UR4, URZ, 0x4, !UP0 ;  /* 0x00000004ff047887 */ /* 0x000fc6000c000000 */
[----:B------:R-:W-:Y:S02]  /*0120*/  LEA.HI R3, R3, R0, RZ, 0x6 ;  /* 0x0000000003037211 */ /* 0x000fe400078f30ff */
[----:B---3--:R-:W-:Y:S01]  /*0130*/  IABS R8, R5 ;  /* 0x0000000500087213 */ /* 0x008fe20000000000 */
[----:B------:R-:W-:Y:S01]  /*0140*/  IMAD.U32 R71, RZ, RZ, UR4 ;  /* 0x00000004ff477e24 */ /* 0x000fe2000f8e00ff */
[----:B------:R-:W-:Y:S01]  /*0150*/  SHF.R.S32.HI R3, RZ, 0x6, R3 ;  /* 0x00000006ff037819 */ /* 0x000fe20000011403 */
[----:B------:R-:W-:Y:S02]  /*0160*/  UMOV UR4, 0x400 ;  /* 0x0000040000047882 */ /* 0x000fe40000000000 */
[----:B-1----:R-:W-:Y:S02]  /*0170*/  ULEA UR7, UR7, UR4, 0x18 ;  /* 0x0000000407077291 */ /* 0x002fe4000f8ec0ff */
[----:B------:R-:W-:-:S05]  /*0180*/  IMAD.SHL.U32 R4, R3, 0x8, RZ ;  /* 0x0000000803047824 */ /* 0x000fca00078e00ff */
[-C--:B------:R-:W-:Y:S02]  /*0190*/  IABS R7, R4.reuse ;  /* 0x0000000400077213 */ /* 0x080fe40000000000 */
[----:B------:R-:W-:Y:S02]  /*01a0*/  IABS R10, R4 ;  /* 0x00000004000a7213 */ /* 0x000fe40000000000 */
[----:B------:R-:W1:Y:S08]  /*01b0*/  I2F.RP R0, R7 ;  /* 0x0000000700007306 */ /* 0x000e700000209400 */
[----:B-1----:R-:W1:Y:S02]  /*01c0*/  MUFU.RCP R0, R0 ;  /* 0x0000000000007308 */ /* 0x002e640000001000 */
[----:B-1----:R-:W-:-:S02]  /*01d0*/  VIADD R2, R0, 0xffffffe ;  /* 0x0ffffffe00027836 */ /* 0x002fc40000000000 */
[----:B------:R-:W-:-:S04]  /*01e0*/  IMAD.MOV R0, RZ, RZ, -R10 ;  /* 0x000000ffff007224 */ /* 0x000fc800078e0a0a */
[----:B------:R1:W2:Y:S02]  /*01f0*/  F2I.FTZ.U32.TRUNC.NTZ R3, R2 ;  /* 0x0000000200037305 */ /* 0x0002a4000021f000 */
[----:B-1----:R-:W-:Y:S02]  /*0200*/  IMAD.MOV.U32 R2, RZ, RZ, RZ ;  /* 0x000000ffff027224 */ /* 0x002fe400078e00ff */
[----:B--2---:R-:W-:-:S04]  /*0210*/  IMAD.MOV R6, RZ, RZ, -R3 ;  /* 0x000000ffff067224 */ /* 0x004fc800078e0a03 */
[----:B------:R-:W-:Y:S02]  /*0220*/  IMAD R9, R6, R7, RZ ;  /* 0x0000000706097224 */ /* 0x000fe400078e02ff */
[----:B------:R-:W-:Y:S02]  /*0230*/  IMAD.MOV.U32 R6, RZ, RZ, R8 ;  /* 0x000000ffff067224 */ /* 0x000fe400078e0008 */
[----:B------:R-:W-:Y:S01]  /*0240*/  IMAD.HI.U32 R3, R3, R9, R2 ;  /* 0x0000000903037227 */ /* 0x000fe200078e0002 */
[----:B------:R-:W-:-:S05]  /*0250*/  IABS R9, R67 ;  /* 0x0000004300097213 */ /* 0x000fca0000000000 */
[----:B------:R-:W-:-:S04]  /*0260*/  IMAD.HI.U32 R3, R3, R6, RZ ;  /* 0x0000000603037227 */ /* 0x000fc800078e00ff */
[----:B------:R-:W-:-:S05]  /*0270*/  IMAD R0, R3, R0, R6 ;  /* 0x0000000003007224 */ /* 0x000fca00078e0206 */
[----:B------:R-:W-:-:S13]  /*0280*/  ISETP.GT.U32.AND P1, PT, R7, R0, PT ;  /* 0x000000000700720c */ /* 0x000fda0003f24070 */
[----:B------:R-:W-:Y:S02]  /*0290*/  @!P1 IMAD.IADD R0, R0, 0x1, -R7 ;  /* 0x0000000100009824 */ /* 0x000fe400078e0a07 */
[----:B------:R-:W-:Y:S01]  /*02a0*/  @!P1 VIADD R3, R3, 0x1 ;  /* 0x0000000103039836 */ /* 0x000fe20000000000 */
[----:B------:R-:W-:Y:S02]  /*02b0*/  ISETP.NE.AND P1, PT, R4, RZ, PT ;  /* 0x000000ff0400720c */ /* 0x000fe40003f25270 */
[----:B------:R-:W-:Y:S02]  /*02c0*/  ISETP.GE.U32.AND P0, PT, R0, R7, PT ;  /* 0x000000070000720c */ /* 0x000fe40003f06070 */
[----:B------:R-:W-:-:S04]  /*02d0*/  LOP3.LUT R0, R5, R4, RZ, 0x3c, !PT ;  /* 0x0000000405007212 */ /* 0x000fc800078e3cff */
[----:B------:R-:W-:Y:S01]  /*02e0*/  ISETP.GE.AND P2, PT, R0, RZ, PT ;  /* 0x000000ff0000720c */ /* 0x000fe20003f46270 */
[----:B------:R-:W-:-:S06]  /*02f0*/  VIADD R0, R66, 0x7f ;  /* 0x0000007f42007836 */ /* 0x000fcc0000000000 */
[----:B------:R-:W-:-:S04]  /*0300*/  @P0 VIADD R3, R3, 0x1 ;  /* 0x0000000103030836 */ /* 0x000fc80000000000 */
[----:B------:R-:W-:Y:S01]  /*0310*/  IMAD.MOV.U32 R2, RZ, RZ, R3 ;  /* 0x000000ffff027224 */ /* 0x000fe200078e0003 */
[----:B------:R-:W-:-:S03]  /*0320*/  SHF.R.S32.HI R3, RZ, 0x1f, R0 ;  /* 0x0000001fff037819 */ /* 0x000fc60000011400 */
[----:B------:R-:W-:Y:S01]  /*0330*/  @!P2 IMAD.MOV R2, RZ, RZ, -R2 ;  /* 0x000000ffff02a224 */ /* 0x000fe200078e0a02 */
[----:B------:R-:W-:Y:S02]  /*0340*/  @!P1 LOP3.LUT R2, RZ, R4, RZ, 0x33, !PT ;  /* 0x00000004ff029212 */ /* 0x000fe400078e33ff */
[----:B------:R-:W-:-:S03]  /*0350*/  LEA.HI R3, R3, R0, RZ, 0x7 ;  /* 0x0000000003037211 */ /* 0x000fc600078f38ff */
[----:B------:R-:W-:Y:S02]  /*0360*/  IMAD.SHL.U32 R18, R2, 0x8, RZ ;  /* 0x0000000802127824 */ /* 0x000fe400078e00ff */
[----:B------:R-:W-:-:S03]  /*0370*/  IMAD.MOV R2, RZ, RZ, -R2 ;  /* 0x000000ffff027224 */ /* 0x000fc600078e0a02 */
[----:B------:R-:W-:Y:S01]  /*0380*/  LEA.HI.SX32 R3, R3, -R18, 0x19 ;  /* 0x8000001203037211 */ /* 0x000fe200078fcaff */
[----:B------:R-:W-:Y:S02]  /*0390*/  IMAD R10, R4, R2, R5 ;  /* 0x00000002040a7224 */ /* 0x000fe400078e0205 */
[----:B------:R-:W-:Y:S01]  /*03a0*/  IMAD.MOV.U32 R2, RZ, RZ, RZ ;  /* 0x000000ffff027224 */ /* 0x000fe200078e00ff */
[----:B------:R-:W-:-:S04]  /*03b0*/  VIMNMX R15, PT, PT, R3, 0x8, PT ;  /* 0x00000008030f7848 */ /* 0x000fc80003fe0100 */
[----:B------:R-:W-:-:S04]  /*03c0*/  IABS R7, R15 ;  /* 0x0000000f00077213 */ /* 0x000fc80000000000 */
[----:B------:R-:W1:Y:S08]  /*03d0*/  I2F.RP R0, R7 ;  /* 0x0000000700007306 */ /* 0x000e700000209400 */
[----:B-1----:R-:W1:Y:S02]  /*03e0*/  MUFU.RCP R0, R0 ;  /* 0x0000000000007308 */ /* 0x002e640000001000 */
[----:B-1----:R-:W-:-:S06]  /*03f0*/  VIADD R3, R0, 0xffffffe ;  /* 0x0ffffffe00037836 */ /* 0x002fcc0000000000 */
[----:B------:R-:W1:Y:S02]  /*0400*/  F2I.FTZ.U32.TRUNC.NTZ R3, R3 ;  /* 0x0000000300037305 */ /* 0x000e64000021f000 */
[----:B-1----:R-:W-:-:S04]  /*0410*/  IMAD.MOV R6, RZ, RZ, -R3 ;  /* 0x000000ffff067224 */ /* 0x002fc800078e0a03 */
[----:B------:R-:W-:Y:S01]  /*0420*/  IMAD R5, R6, R7, RZ ;  /* 0x0000000706057224 */ /* 0x000fe200078e02ff */
[----:B------:R-:W-:-:S03]  /*0430*/  IABS R6, R10 ;  /* 0x0000000a00067213 */ /* 0x000fc60000000000 */
[----:B------:R-:W-:Y:S01]  /*0440*/  IMAD.HI.U32 R0, R3, R5, R2 ;  /* 0x0000000503007227 */ /* 0x000fe200078e0002 */
[----:B------:R-:W-:Y:S01]  /*0450*/  IABS R2, R15 ;  /* 0x0000000f00027213 */ /* 0x000fe20000000000 */
[----:B------:R-:W1:Y:S01]  /*0460*/  I2F.RP R5, R9 ;  /* 0x0000000900057306 */ /* 0x000e620000209400 */
[----:B------:R-:W-:-:S03]  /*0470*/  IABS R3, R66 ;  /* 0x0000004200037213 */ /* 0x000fc60000000000 */
[----:B------:R-:W-:Y:S02]  /*0480*/  IMAD.MOV R8, RZ, RZ, -R2 ;  /* 0x000000ffff087224 */ /* 0x000fe400078e0a02 */
[----:B------:R-:W-:Y:S02]  /*0490*/  IMAD.MOV.U32 R2, RZ, RZ, R3 ;  /* 0x000000ffff027224 */ /* 0x000fe400078e0003 */
[----:B------:R-:W-:Y:S02]  /*04a0*/  IMAD.HI.U32 R3, R0, R6, RZ ;  /* 0x0000000600037227 */ /* 0x000fe400078e00ff */
[----:B------:R-:W2:Y:S02]  /*04b0*/  I2F.RP R4, R2 ;  /* 0x0000000200047306 */ /* 0x000ea40000209400 */
[----:B------:R-:W-:Y:S01]  /*04c0*/  IMAD R0, R3, R8, R6 ;  /* 0x0000000803007224 */ /* 0x000fe200078e0206 */
[----:B------:R-:W-:-:S04]  /*04d0*/  SHF.R.U32.HI R6, RZ, 0x7, R23 ;  /* 0x00000007ff067819 */ /* 0x000fc80000011617 */
[----:B------:R-:W-:Y:S01]  /*04e0*/  ISETP.GT.U32.AND P1, PT, R7, R0, PT ;  /* 0x000000000700720c */ /* 0x000fe20003f24070 */
[----:B-1----:R-:W1:Y:S08]  /*04f0*/  MUFU.RCP R5, R5 ;  /* 0x0000000500057308 */ /* 0x002e700000001000 */
[----:B--2---:R-:W2:Y:S04]  /*0500*/  MUFU.RCP R4, R4 ;  /* 0x0000000400047308 */ /* 0x004ea80000001000 */
[----:B------:R-:W-:-:S02]  /*0510*/  @!P1 IMAD.IADD R0, R0, 0x1, -R7 ;  /* 0x0000000100009824 */ /* 0x000fc400078e0a07 */
[----:B------:R-:W-:Y:S01]  /*0520*/  @!P1 VIADD R3, R3, 0x1 ;  /* 0x0000000103039836 */ /* 0x000fe20000000000 */
[----:B------:R-:W-:Y:S02]  /*0530*/  ISETP.NE.AND P1, PT, R15, RZ, PT ;  /* 0x000000ff0f00720c */ /* 0x000fe40003f25270 */
[----:B------:R-:W-:Y:S01]  /*0540*/  ISETP.GE.U32.AND P0, PT, R0, R7, PT ;  /* 0x000000070000720c */ /* 0x000fe20003f06070 */
[----:B-1----:R-:W-:Y:S01]  /*0550*/  VIADD R7, R5, 0xffffffe ;  /* 0x0ffffffe05077836 */ /* 0x002fe20000000000 */
[----:B------:R-:W-:-:S04]  /*0560*/  LOP3.LUT R0, R10, R15, RZ, 0x3c, !PT ;  /* 0x0000000f0a007212 */ /* 0x000fc800078e3cff */
[----:B------:R-:W-:Y:S01]  /*0570*/  ISETP.GE.AND P2, PT, R0, RZ, PT ;  /* 0x000000ff0000720c */ /* 0x000fe20003f46270 */
[----:B------:R-:W1:Y:S01]  /*0580*/  F2I.FTZ.U32.TRUNC.NTZ R7, R7 ;  /* 0x0000000700077305 */ /* 0x000e62000021f000 */
[----:B------:R-:W-:Y:S01]  /*0590*/  SGXT.U32 R0, R6, 0x2 ;  /* 0x000000020600781a */ /* 0x000fe20000000000 */
[----:B--2---:R-:W-:-:S03]  /*05a0*/  VIADD R4, R4, 0xffffffe ;  /* 0x0ffffffe04047836 */ /* 0x004fc60000000000 */
[C---:B------:R-:W-:Y:S01]  /*05b0*/  LOP3.LUT R6, R0.reuse, 0x4, RZ, 0xfc, !PT ;  /* 0x0000000400067812 */ /* 0x040fe200078efcff */
[----:B------:R-:W-:Y:S01]  /*05c0*/  @P0 VIADD R3, R3, 0x1 ;  /* 0x0000000103030836 */ /* 0x000fe20000000000 */
[----:B------:R-:W-:Y:S01]  /*05d0*/  ISETP.GE.AND P0, PT, R0, UR8, PT ;  /* 0x0000000800007c0c */ /* 0x000fe2000bf06270 */
[----:B------:R2:W3:Y:S01]  /*05e0*/  F2I.FTZ.U32.TRUNC.NTZ R5, R4 ;  /* 0x0000000400057305 */ /* 0x0004e2000021f000 */
[----:B------:R-:W-:Y:S01]  /*05f0*/  ISETP.GE.AND P3, PT, R6, UR8, PT ;  /* 0x0000000806007c0c */ /* 0x000fe2000bf66270 */
[----:B------:R-:W-:Y:S01]  /*0600*/  IMAD.MOV.U32 R8, RZ, RZ, R3 ;  /* 0x000000ffff087224 */ /* 0x000fe200078e0003 */
[----:B------:R-:W-:Y:S01]  /*0610*/  SEL R3, R71, RZ, !P0 ;  /* 0x000000ff47037207 */ /* 0x000fe20004000000 */
[C---:B------:R-:W-:Y:S01]  /*0620*/  IMAD R124, R0.reuse, UR10, RZ ;  /* 0x0000000a007c7c24 */ /* 0x040fe2000f8e02ff */
[----:B------:R-:W-:Y:S01]  /*0630*/  LOP3.LUT R113, R0, 0x10, RZ, 0xfc, !PT ;  /* 0x0000001000717812 */ /* 0x000fe200078efcff */
[----:B------:R-:W-:Y:S01]  /*0640*/  @!P2 IMAD.MOV R8, RZ, RZ, -R8 ;  /* 0x000000ffff08a224 */ /* 0x000fe200078e0a08 */
[----:B------:R-:W-:Y:S01]  /*0650*/  @!P1 LOP3.LUT R8, RZ, R15, RZ, 0x33, !PT ;  /* 0x0000000fff089212 */ /* 0x000fe200078e33ff */
[--C-:B-1----:R-:W-:Y:S01]  /*0660*/  IMAD.MOV R12, RZ, RZ, -R7.reuse ;  /* 0x000000ffff0c7224 */ /* 0x102fe200078e0a07 */
[----:B------:R-:W-:Y:S01]  /*0670*/  ISETP.GE.AND P1, PT, R6, UR6, PT ;  /* 0x0000000606007c0c */ /* 0x000fe2000bf26270 */
[----:B------:R-:W-:Y:S01]  /*0680*/  IMAD.MOV.U32 R6, RZ, RZ, RZ ;  /* 0x000000ffff067224 */ /* 0x000fe200078e00ff */
[----:B------:R-:W-:Y:S01]  /*0690*/  ISETP.NE.U32.AND P2, PT, R3, RZ, PT ;  /* 0x000000ff0300720c */ /* 0x000fe20003f45070 */
[----:B------:R-:W-:Y:S01]  /*06a0*/  IMAD.SHL.U32 R11, R8, 0x40, RZ ;  /* 0x00000040080b7824 */ /* 0x000fe200078e00ff */
[----:B------:R-:W-:Y:S01]  /*06b0*/  LOP3.LUT R117, R0, 0x14, RZ, 0xfc, !PT ;  /* 0x0000001400757812 */ /* 0x000fe200078efcff */
[----:B------:R-:W-:Y:S01]  /*06c0*/  IMAD R13, R12, R9, RZ ;  /* 0x000000090c0d7224 */ /* 0x000fe200078e02ff */
[----:B------:R-:W-:Y:S01]  /*06d0*/  LOP3.LUT R116, R0, 0x18, RZ, 0xfc, !PT ;  /* 0x0000001800747812 */ /* 0x000fe200078efcff */
[----:B--2---:R-:W-:Y:S01]  /*06e0*/  IMAD.MOV.U32 R4, RZ, RZ, RZ ;  /* 0x000000ffff047224 */ /* 0x004fe200078e00ff */
[----:B------:R-:W-:Y:S01]  /*06f0*/  LOP3.LUT R29, R11, R0, RZ, 0xfc, !PT ;  /* 0x000000000b1d7212 */ /* 0x000fe200078efcff */
[----:B------:R-:W-:Y:S01]  /*0700*/  IMAD.HI.U32 R3, R7, R13, R6 ;  /* 0x0000000d07037227 */ /* 0x000fe200078e0006 */
[----:B------:R-:W-:-:S02]  /*0710*/  LOP3.LUT R27, R11, 0x4, R0, 0xfe, !PT ;  /* 0x000000040b1b7812 */ /* 0x000fc400078efe00 */
[----:B------:R-:W-:Y:S01]  /*0720*/  IABS R12, R29 ;  /* 0x0000001d000c7213 */ /* 0x000fe20000000000 */
[----:B------:R-:W-:Y:S01]  /*0730*/  IMAD.MOV R6, RZ, RZ, -R8 ;  /* 0x000000ffff067224 */ /* 0x000fe200078e0a08 */
[----:B------:R-:W-:Y:S01]  /*0740*/  IABS R14, R27 ;  /* 0x0000001b000e7213 */ /* 0x000fe20000000000 */
[----:B---3--:R-:W-:Y:S01]  /*0750*/  IMAD.MOV R13, RZ, RZ, -R5 ;  /* 0x000000ffff0d7224 */ /* 0x008fe200078e0a05 */
[--C-:B------:R-:W-:Y:S01]  /*0760*/  LOP3.LUT R25, R11, 0x3c, R0.reuse, 0xfe, !PT ;  /* 0x0000003c0b197812 */ /* 0x100fe200078efe00 */
[----:B------:R-:W-:Y:S01]  /*0770*/  IMAD.HI.U32 R7, R3, R12, RZ ;  /* 0x0000000c03077227 */ /* 0x000fe200078e00ff */
[--C-:B------:R-:W-:Y:S01]  /*0780*/  LOP3.LUT R30, R11, 0x8, R0.reuse, 0xfe, !PT ;  /* 0x000000080b1e7812 */ /* 0x100fe200078efe00 */
[----:B------:R1:W-:Y:S01]  /*0790*/  STL [R1+0x88], R29 ;  /* 0x0000881d01007387 */ /* 0x0003e20000100800 */
[----:B------:R-:W-:Y:S01]  /*07a0*/  IABS R36, R25 ;  /* 0x0000001900247213 */ /* 0x000fe20000000000 */
[----:B------:R-:W-:Y:S01]  /*07b0*/  IMAD.HI.U32 R8, R3, R14, RZ ;  /* 0x0000000e03087227 */ /* 0x000fe200078e00ff */
[----:B------:R-:W-:Y:S01]  /*07c0*/  IABS R16, R30 ;  /* 0x0000001e00107213 */ /* 0x000fe20000000000 */
[----:B------:R2:W-:Y:S01]  /*07d0*/  STL [R1+0x84], R27 ;  /* 0x0000841b01007387 */ /* 0x0005e20000100800 */
[C-C-:B------:R-:W-:Y:S01]  /*07e0*/  LOP3.LUT R28, R11.reuse, 0xc, R0.reuse, 0xfe, !PT ;  /* 0x0000000c0b1c7812 */ /* 0x140fe200078efe00 */
[----:B------:R-:W-:Y:S01]  /*07f0*/  IMAD.MOV R7, RZ, RZ, -R7 ;  /* 0x000000ffff077224 */ /* 0x000fe200078e0a07 */
[----:B------:R-:W-:Y:S01]  /*0800*/  LOP3.LUT R32, R11, 0x14, R0, 0xfe, !PT ;  /* 0x000000140b207812 */ /* 0x000fe200078efe00 */
[----:B------:R-:W-:Y:S01]  /*0810*/  IMAD R6, R15, R6, R10 ;  /* 0x000000060f067224 */ /* 0x000fe200078e020a */
[C---:B------:R-:W-:Y:S01]  /*0820*/  LOP3.LUT R34, R11.reuse, 0x10, R0, 0xfe, !PT ;  /* 0x000000100b227812 */ /* 0x040fe200078efe00 */
[----:B------:R-:W-:Y:S01]  /*0830*/  IMAD.MOV R15, RZ, RZ, -R8 ;  /* 0x000000ffff0f7224 */ /* 0x000fe200078e0a08 */
[----:B------:R-:W-:Y:S01]  /*0840*/  LOP3.LUT R21, R11, 0x18, R0, 0xfe, !PT ;  /* 0x000000180b157812 */ /* 0x000fe200078efe00 */
[----:B------:R-:W-:Y:S01]  /*0850*/  IMAD R8, R9, R7, R12 ;  /* 0x0000000709087224 */ /* 0x000fe200078e020c */
[--C-:B------:R-:W-:Y:S01]  /*0860*/  LOP3.LUT R31, R11, 0x20, R0.reuse, 0xfe, !PT ;  /* 0x000000200b1f7812 */ /* 0x100fe200078efe00 */
[----:B------:R-:W-:Y:S01]  /*0870*/  IMAD R13, R13, R2, RZ ;  /* 0x000000020d0d7224 */ /* 0x000fe200078e02ff */
[----:B------:R-:W-:Y:S01]  /*0880*/  IABS R20, R21 ;  /* 0x0000001500147213 */ /* 0x000fe20000000000 */
[----:B------:R-:W-:Y:S01]  /*0890*/  IMAD.HI.U32 R10, R3, R16, RZ ;  /* 0x00000010030a7227 */ /* 0x000fe200078e00ff */
[----:B------:R-:W-:Y:S01]  /*08a0*/  ISETP.GT.U32.AND P0, PT, R9, R8, PT ;  /* 0x000000080900720c */ /* 0x000fe20003f04070 */
[----:B------:R3:W-:Y:S01]  /*08b0*/  STL [R1+0x80], R30 ;  /* 0x0000801e01007387 */ /* 0x0007e20000100800 */
[----:B------:R-:W-:Y:S01]  /*08c0*/  LOP3.LUT R33, R11, 0x1c, R0, 0xfe, !PT ;  /* 0x0000001c0b217812 */ /* 0x000fe200078efe00 */
[----:B------:R-:W-:Y:S01]  /*08d0*/  IMAD.HI.U32 R4, R5, R13, R4 ;  /* 0x0000000d05047227 */ /* 0x000fe200078e0004 */
[----:B------:R-:W-:Y:S01]  /*08e0*/  IABS R24, R31 ;  /* 0x0000001f00187213 */ /* 0x000fe20000000000 */
[----:B------:R4:W-:Y:S01]  /*08f0*/  STL [R1+0x7c], R28 ;  /* 0x00007c1c01007387 */ /* 0x0009e20000100800 */
[----:B------:R-:W-:Y:S01]  /*0900*/  IABS R22, R33 ;  /* 0x0000002100167213 */ /* 0x000fe20000000000 */
[----:B------:R-:W-:Y:S01]  /*0910*/  IMAD.HI.U32 R13, R3, R36, RZ ;  /* 0x00000024030d7227 */ /* 0x000fe200078e00ff */
[----:B------:R-:W-:Y:S01]  /*0920*/  LOP3.LUT R19, R11, 0x24, R0, 0xfe, !PT ;  /* 0x000000240b137812 */ /* 0x000fe200078efe00 */
[----:B------:R-:W-:Y:S02]  /*0930*/  STL [R1+0x4c], R25 ;  /* 0x00004c1901007387 */ /* 0x000fe40000100800 */
[----:B------:R-:W-:Y:S01]  /*0940*/  IMAD.MOV R13, RZ, RZ, -R13 ;  /* 0x000000ffff0d7224 */ /* 0x000fe200078e0a0d */
[----:B------:R-:W-:Y:S01]  /*0950*/  IABS R26, R19 ;  /* 0x00000013001a7213 */ /* 0x000fe20000000000 */
[----:B------:R-:W-:Y:S01]  /*0960*/  IMAD.MOV R17, RZ, RZ, -R10 ;  /* 0x000000ffff117224 */ /* 0x000fe200078e0a0a */
[----:B------:R-:W-:Y:S01]  /*0970*/  STL [R1+0x78], R34 ;  /* 0x0000782201007387 */ /* 0x000fe20000100800 */
[C---:B------:R-:W-:Y:S01]  /*0980*/  IMAD R10, R9.reuse, R15, R14 ;  /* 0x0000000f090a7224 */ /* 0x040fe200078e020e */
[----:B------:R-:W-:Y:S01]  /*0990*/  IABS R14, R28 ;  /* 0x0000001c000e7213 */ /* 0x000fe20000000000 */
[C---:B------:R-:W-:Y:S01]  /*09a0*/  IMAD R36, R9.reuse, R13, R36 ;  /* 0x0000000d09247224 */ /* 0x040fe200078e0224 */
[----:B------:R1:W-:Y:S01]  /*09b0*/  STL [R1+0x74], R32 ;  /* 0x0000742001007387 */ /* 0x0003e20000100800 */
[----:B------:R-:W-:Y:S01]  /*09c0*/  @!P0 IMAD.IADD R8, R8, 0x1, -R9 ;  /* 0x0000000108088824 */ /* 0x000fe200078e0a09 */
[----:B------:R-:W-:Y:S01]  /*09d0*/  ISETP.GT.U32.AND P4, PT, R9, R10, PT ;  /* 0x0000000a0900720c */ /* 0x000fe20003f84070 */
[----:B------:R-:W-:Y:S01]  /*09e0*/  IMAD.HI.U32 R5, R3, R14, RZ ;  /* 0x0000000e03057227 */ /* 0x000fe200078e00ff */
[C---:B------:R-:W-:Y:S01]  /*09f0*/  ISETP.GT.U32.AND P0, PT, R9.reuse, R36, PT ;  /* 0x000000240900720c */ /* 0x040fe20003f04070 */
[----:B------:R1:W-:Y:S01]  /*0a00*/  STL [R1+0x70], R21 ;  /* 0x0000701501007387 */ /* 0x0003e20000100800 */
[C---:B------:R-:W-:Y:S01]  /*0a10*/  ISETP.GT.U32.AND P5, PT, R9.reuse, R8, PT ;  /* 0x000000080900720c */ /* 0x040fe20003fa4070 */
[----:B------:R-:W-:Y:S01]  /*0a20*/  IMAD R12, R9, R17, R16 ;  /* 0x00000011090c7224 */ /* 0x000fe200078e0210 */
[----:B------:R-:W-:Y:S01]  /*0a30*/  IABS R16, R34 ;  /* 0x0000002200107213 */ /* 0x000fe20000000000 */
[----:B------:R-:W-:Y:S01]  /*0a40*/  IMAD.MOV R15, RZ, RZ, -R5 ;  /* 0x000000ffff0f7224 */ /* 0x000fe200078e0a05 */
[----:B------:R-:W-:Y:S01]  /*0a50*/  LOP3.LUT R17, R23, 0x7f, RZ, 0xc0, !PT ;  /* 0x0000007f17117812 */ /* 0x000fe200078ec0ff */
[----:B------:R-:W-:Y:S01]  /*0a60*/  IMAD.IADD R6, R18, 0x1, R6 ;  /* 0x0000000112067824 */ /* 0x000fe200078e0206 */
[C---:B------:R-:W-:Y:S01]  /*0a70*/  ISETP.GT.U32.AND P6, PT, R9.reuse, R12, PT ;  /* 0x0000000c0900720c */ /* 0x040fe20003fc4070 */
[----:B------:R-:W-:Y:S01]  /*0a80*/  IMAD R14, R9, R15, R14 ;  /* 0x0000000f090e7224 */ /* 0x000fe200078e020e */
[----:B------:R-:W-:Y:S01]  /*0a90*/  IABS R18, R32 ;  /* 0x0000002000127213 */ /* 0x000fe20000000000 */
[--C-:B------:R-:W-:Y:S01]  /*0aa0*/  @!P4 IMAD.IADD R10, R10, 0x1, -R9.reuse ;  /* 0x000000010a0ac824 */ /* 0x100fe200078e0a09 */
[----:B------:R-:W-:Y:S01]  /*0ab0*/  ISETP.GE.AND P4, PT, R29, RZ, PT ;  /* 0x000000ff1d00720c */ /* 0x000fe20003f86270 */
[--C-:B------:R-:W-:Y:S01]  /*0ac0*/  @!P0 IMAD.IADD R36, R36, 0x1, -R9.reuse ;  /* 0x0000000124248824 */ /* 0x100fe200078e0a09 */
[----:B------:R-:W-:Y:S01]  /*0ad0*/  ISETP.GT.U32.AND P0, PT, R9, R14, PT ;  /* 0x0000000e0900720c */ /* 0x000fe20003f04070 */
[----:B------:R-:W-:Y:S01]  /*0ae0*/  IMAD.HI.U32 R5, R3, R18, RZ ;  /* 0x0000001203057227 */ /* 0x000fe200078e00ff */
[C-C-:B-1----:R-:W-:Y:S01]  /*0af0*/  LOP3.LUT R29, R11.reuse, 0x28, R0.reuse, 0xfe, !PT ;  /* 0x000000280b1d7812 */ /* 0x142fe200078efe00 */
[----:B------:R-:W-:Y:S01]  /*0b00*/  STL [R1+0x6c], R33 ;  /* 0x00006c2101007387 */ /* 0x000fe20000100800 */
[----:B------:R-:W-:Y:S01]  /*0b10*/  LOP3.LUT R15, R11, 0x30, R0, 0xfe, !PT ;  /* 0x000000300b0f7812 */ /* 0x000fe200078efe00 */
[--C-:B------:R-:W-:Y:S01]  /*0b20*/  @!P5 IMAD.IADD R8, R8, 0x1, -R9.reuse ;  /* 0x000000010808d824 */ /* 0x100fe200078e0a09 */
[C---:B------:R-:W-:Y:S01]  /*0b30*/  ISETP.GT.U32.AND P5, PT, R9.reuse, R36, PT ;  /* 0x000000240900720c */ /* 0x040fe20003fa4070 */
[----:B------:R-:W-:Y:S01]  /*0b40*/  @!P6 IMAD.IADD R12, R12, 0x1, -R9 ;  /* 0x000000010c0ce824 */ /* 0x000fe200078e0a09 */
[----:B------:R-:W-:Y:S01]  /*0b50*/  ISETP.GT.U32.AND P6, PT, R9, R10, PT ;  /* 0x0000000a0900720c */ /* 0x000fe20003fc4070 */
[----:B------:R-:W-:Y:S01]  /*0b60*/  IMAD.MOV R13, RZ, RZ, -R5 ;  /* 0x000000ffff0d7224 */ /* 0x000fe200078e0a05 */
[----:B------:R-:W-:Y:S01]  /*0b70*/  STL [R1+0x68], R31 ;  /* 0x0000681f01007387 */ /* 0x000fe20000100800 */
[----:B------:R-:W-:-:S03]  /*0b80*/  IMAD.HI.U32 R7, R3, R16, RZ ;  /* 0x0000001003077227 */ /* 0x000fc600078e00ff */
[----:B------:R1:W-:Y:S01]  /*0b90*/  STL [R1+0x64], R19 ;  /* 0x0000641301007387 */ /* 0x0003e20000100800 */
[----:B------:R-:W-:Y:S01]  /*0ba0*/  @!P0 IMAD.IADD R14, R14, 0x1, -R9 ;  /* 0x000000010e0e8824 */ /* 0x000fe200078e0a09 */
[C---:B------:R-:W-:Y:S01]  /*0bb0*/  ISETP.GT.U32.AND P0, PT, R9.reuse, R12, PT ;  /* 0x0000000c0900720c */ /* 0x040fe20003f04070 */
[C---:B------:R-:W-:Y:S01]  /*0bc0*/  IMAD R18, R9.reuse, R13, R18 ;  /* 0x0000000d09127224 */ /* 0x040fe200078e0212 */
[----:B------:R-:W-:Y:S01]  /*0bd0*/  STL [R1+0x60], R29 ;  /* 0x0000601d01007387 */ /* 0x000fe20000100800 */
[----:B------:R-:W-:Y:S02]  /*0be0*/  IMAD.MOV R7, RZ, RZ, -R7 ;  /* 0x000000ffff077224 */ /* 0x000fe400078e0a07 */
[----:B------:R-:W-:Y:S01]  /*0bf0*/  @!P5 IMAD.IADD R36, R36, 0x1, -R9 ;  /* 0x000000012424d824 */ /* 0x000fe200078e0a09 */
[C---:B------:R-:W-:Y:S01]  /*0c00*/  ISETP.GT.U32.AND P5, PT, R9.reuse, R14, PT ;  /* 0x0000000e0900720c */ /* 0x040fe20003fa4070 */
[----:B------:R-:W-:Y:S02]  /*0c10*/  IMAD R16, R9, R7, R16 ;  /* 0x0000000709107224 */ /* 0x000fe400078e0210 */
[----:B------:R-:W-:-:S02]  /*0c20*/  IMAD.MOV.U32 R90, RZ, RZ, R8 ;  /* 0x000000ffff5a7224 */ /* 0x000fc400078e0008 */
[--C-:B------:R-:W-:Y:S01]  /*0c30*/  @!P6 IMAD.IADD R10, R10, 0x1, -R9.reuse ;  /* 0x000000010a0ae824 */ /* 0x100fe200078e0a09 */
[----:B------:R-:W-:Y:S01]  /*0c40*/  ISETP.GE.AND P6, PT, R27, RZ, PT ;  /* 0x000000ff1b00720c */ /* 0x000fe20003fc6270 */
[----:B------:R-:W-:Y:S01]  /*0c50*/  @!P0 IMAD.IADD R12, R12, 0x1, -R9 ;  /* 0x000000010c0c8824 */ /* 0x000fe200078e0a09 */
[C---:B------:R-:W-:Y:S01]  /*0c60*/  ISETP.GT.U32.AND P0, PT, R9.reuse, R18, PT ;  /* 0x000000120900720c */ /* 0x040fe20003f04070 */
[----:B------:R-:W-:Y:S01]  /*0c70*/  @!P4 IMAD.MOV R90, RZ, RZ, -R90 ;  /* 0x000000ffff5ac224 */ /* 0x000fe200078e0a5a */
[----:B------:R-:W-:Y:S01]  /*0c80*/  ISETP.GT.U32.AND P4, PT, R9, R16, PT ;  /* 0x000000100900720c */ /* 0x000fe20003f84070 */
[----:B------:R-:W-:Y:S01]  /*0c90*/  IMAD.HI.U32 R5, R3, R20, RZ ;  /* 0x0000001403057227 */ /* 0x000fe200078e00ff */
[----:B--2---:R-:W-:-:S03]  /*0ca0*/  LOP3.LUT R27, R11, 0x2c, R0, 0xfe, !PT ;  /* 0x0000002c0b1b7812 */ /* 0x004fc600078efe00 */
[----:B------:R-:W-:Y:S01]  /*0cb0*/  @!P5 IMAD.IADD R14, R14, 0x1, -R9 ;  /* 0x000000010e0ed824 */ /* 0x000fe200078e0a09 */
[----:B------:R-:W-:Y:S01]  /*0cc0*/  ISETP.GE.AND P5, PT, R30, RZ, PT ;  /* 0x000000ff1e00720c */ /* 0x000fe20003fa6270 */
[----:B------:R-:W-:Y:S01]  /*0cd0*/  IMAD.MOV R5, RZ, RZ, -R5 ;  /* 0x000000ffff057224 */ /* 0x000fe200078e0a05 */
[----:B---3--:R-:W-:Y:S01]  /*0ce0*/  IABS R30, R15 ;  /* 0x0000000f001e7213 */ /* 0x008fe20000000000 */
[----:B------:R-:W-:Y:S01]  /*0cf0*/  IMAD.HI.U32 R7, R3, R24, RZ ;  /* 0x0000001803077227 */ /* 0x000fe200078e00ff */
[----:B------:R-:W-:Y:S03]  /*0d00*/  STL [R1+0x5c], R27 ;  /* 0x00005c1b01007387 */ /* 0x000fe60000100800 */
[--C-:B------:R-:W-:Y:S01]  /*0d10*/  @!P0 IMAD.IADD R18, R18, 0x1, -R9.reuse ;  /* 0x0000000112128824 */ /* 0x100fe200078e0a09 */
[----:B------:R-:W-:Y:S01]  /*0d20*/  STL [R1+0x58], R15 ;  /* 0x0000580f01007387 */ /* 0x000fe20000100800 */
[----:B------:R-:W-:Y:S01]  /*0d30*/  @!P4 IMAD.IADD R16, R16, 0x1, -R9 ;  /* 0x000000011010c824 */ /* 0x000fe200078e0a09 */
[----:B------:R-:W-:Y:S01]  /*0d40*/  ISETP.GE.AND P4, PT, R28, RZ, PT ;  /* 0x000000ff1c00720c */ /* 0x000fe20003f86270 */
[C---:B------:R-:W-:Y:S01]  /*0d50*/  IMAD R20, R9.reuse, R5, R20 ;  /* 0x0000000509147224 */ /* 0x040fe200078e0214 */
[----:B------:R-:W-:Y:S01]  /*0d60*/  ISETP.GT.U32.AND P0, PT, R9, R18, PT ;  /* 0x000000120900720c */ /* 0x000fe20003f04070 */
[----:B------:R-:W-:Y:S01]  /*0d70*/  IMAD.HI.U32 R5, R3, R22, RZ ;  /* 0x0000001603057227 */ /* 0x000fe200078e00ff */
[----:B----4-:R-:W-:-:S03]  /*0d80*/  IABS R28, R27 ;  /* 0x0000001b001c7213 */ /* 0x010fc60000000000 */
[----:B------:R-:W-:Y:S02]  /*0d90*/  IMAD.MOV R7, RZ, RZ, -R7 ;  /* 0x000000ffff077224 */ /* 0x000fe400078e0a07 */
[----:B------:R-:W-:Y:S01]  /*0da0*/  @!P6 IMAD.MOV R10, RZ, RZ, -R10 ;  /* 0x000000ffff0ae224 */ /* 0x000fe200078e0a0a */
[C---:B------:R-:W-:Y:S01]  /*0db0*/  ISETP.GT.U32.AND P6, PT, R9.reuse, R16, PT ;  /* 0x000000100900720c */ /* 0x040fe20003fc4070 */
[----:B------:R-:W-:Y:S02]  /*0dc0*/  IMAD.MOV R5, RZ, RZ, -R5 ;  /* 0x000000ffff057224 */ /* 0x000fe400078e0a05 */
[C---:B------:R-:W-:Y:S02]  /*0dd0*/  IMAD R8, R9.reuse, R7, R24 ;  /* 0x0000000709087224 */ /* 0x040fe400078e0218 */
[C---:B------:R-:W-:Y:S02]  /*0de0*/  IMAD R22, R9.reuse, R5, R22 ;  /* 0x0000000509167224 */ /* 0x040fe400078e0216 */
[----:B------:R-:W-:Y:S01]  /*0df0*/  @!P5 IMAD.MOV R12, RZ, RZ, -R12 ;  /* 0x000000ffff0cd224 */ /* 0x000fe200078e0a0c */
[C---:B------:R-:W-:Y:S01]  /*0e00*/  ISETP.GT.U32.AND P5, PT, R9.reuse, R20, PT ;  /* 0x000000140900720c */ /* 0x040fe20003fa4070 */
[----:B------:R-:W-:Y:S01]  /*0e10*/  @!P0 IMAD.IADD R18, R18, 0x1, -R9 ;  /* 0x0000000112128824 */ /* 0x000fe200078e0a09 */
[C---:B------:R-:W-:Y:S01]  /*0e20*/  ISETP.GT.U32.AND P0, PT, R9.reuse, R8, PT ;  /* 0x000000080900720c */ /* 0x040fe20003f04070 */
[----:B------:R-:W-:Y:S01]  /*0e30*/  @!P4 IMAD.MOV R14, RZ, RZ, -R14 ;  /* 0x000000ffff0ec224 */ /* 0x000fe200078e0a0e */
[----:B------:R-:W-:Y:S01]  /*0e40*/  ISETP.GT.U32.AND P4, PT, R9, R22, PT ;  /* 0x000000160900720c */ /* 0x000fe20003f84070 */
[----:B------:R-:W-:-:S04]  /*0e50*/  IMAD.HI.U32 R13, R3, R26, RZ ;  /* 0x0000001a030d7227 */ /* 0x000fc800078e00ff */
[----:B------:R-:W-:Y:S01]  /*0e60*/  @!P6 IMAD.IADD R16, R16, 0x1, -R9 ;  /* 0x000000011010e824 */ /* 0x000fe200078e0a09 */
[----:B------:R-:W-:Y:S01]  /*0e70*/  ISETP.GE.AND P6, PT, R34, RZ, PT ;  /* 0x000000ff2200720c */ /* 0x000fe20003fc6270 */
[----:B------:R-:W-:Y:S02]  /*0e80*/  IMAD.MOV R13, RZ, RZ, -R13 ;  /* 0x000000ffff0d7224 */ /* 0x000fe400078e0a0d */
[--C-:B------:R-:W-:Y:S01]  /*0e90*/  @!P5 IMAD.IADD R20, R20, 0x1, -R9.reuse ;  /* 0x000000011414d824 */ /* 0x100fe200078e0a09 */
[----:B------:R-:W-:Y:S01]  /*0ea0*/  ISETP.GE.AND P5, PT, R32, RZ, PT ;  /* 0x000000ff2000720c */ /* 0x000fe20003fa6270 */
[----:B------:R-:W-:Y:S01]  /*0eb0*/  IMAD R24, R9, R13, R26 ;  /* 0x0000000d09187224 */ /* 0x000fe200078e021a */
[----:B------:R-:W-:Y:S01]  /*0ec0*/  IABS R26, R29 ;  /* 0x0000001d001a7213 */ /* 0x000fe20000000000 */
[--C-:B------:R-:W-:Y:S01]  /*0ed0*/  @!P0 IMAD.IADD R8, R8, 0x1, -R9.reuse ;  /* 0x0000000108088824 */ /* 0x100fe200078e0a09 */
[----:B------:R-:W-:Y:S01]  /*0ee0*/  LOP3.LUT R13, R11, 0x34, R0, 0xfe, !PT ;  /* 0x000000340b0d7812 */ /* 0x000fe200078efe00 */
[----:B------:R-:W-:Y:S01]  /*0ef0*/  @!P4 IMAD.IADD R22, R22, 0x1, -R9 ;  /* 0x000000011616c824 */ /* 0x000fe200078e0a09 */
[----:B------:R-:W-:Y:S01]  /*0f00*/  ISETP.GT.U32.AND P4, PT, R9, R20, PT ;  /* 0x000000140900720c */ /* 0x000fe20003f84070 */
[----:B------:R-:W-:Y:S01]  /*0f10*/  IMAD.HI.U32 R5, R3, R26, RZ ;  /* 0x0000001a03057227 */ /* 0x000fe200078e00ff */
[C---:B------:R-:W-:Y:S01]  /*0f20*/  ISETP.GT.U32.AND P0, PT, R9.reuse, R8, PT ;  /* 0x000000080900720c */ /* 0x040fe20003f04070 */
[----:B------:R2:W-:Y:S01]  /*0f30*/  STL [R1+0x54], R13 ;  /* 0x0000540d01007387 */ /* 0x0005e20000100800 */
[----:B------:R-:W-:Y:S01]  /*0f40*/  IABS R32, R13 ;  /* 0x0000000d00207213 */ /* 0x000fe20000000000 */
[----:B------:R-:W-:Y:S01]  /*0f50*/  @!P6 IMAD.MOV R16, RZ, RZ, -R16 ;  /* 0x000000ffff10e224 */ /* 0x000fe200078e0a10 */
[----:B------:R-:W-:Y:S01]  /*0f60*/  ISETP.GT.U32.AND P6, PT, R9, R22, PT ;  /* 0x000000160900720c */ /* 0x000fe20003fc4070 */
[----:B------:R-:W-:-:S02]  /*0f70*/  IMAD.MOV R5, RZ, RZ, -R5 ;  /* 0x000000ffff057224 */ /* 0x000fc400078e0a05 */
[----:B------:R-:W-:Y:S01]  /*0f80*/  @!P5 IMAD.MOV R18, RZ, RZ, -R18 ;  /* 0x000000ffff12d224 */ /* 0x000fe200078e0a12 */
[C---:B------:R-:W-:Y:S01]  /*0f90*/  ISETP.GT.U32.AND P5, PT, R9.reuse, R24, PT ;  /* 0x000000180900720c */ /* 0x040fe20003fa4070 */
[C---:B------:R-:W-:Y:S02]  /*0fa0*/  IMAD R26, R9.reuse, R5, R26 ;  /* 0x00000005091a7224 */ /* 0x040fe400078e021a */
[--C-:B------:R-:W-:Y:S02]  /*0fb0*/  @!P4 IMAD.IADD R20, R20, 0x1, -R9.reuse ;  /* 0x000000011414c824 */ /* 0x100fe400078e0a09 */
[----:B------:R-:W-:Y:S01]  /*0fc0*/  @!P0 IMAD.IADD R8, R8, 0x1, -R9 ;  /* 0x0000000108088824 */ /* 0x000fe200078e0a09 */
[----:B------:R-:W-:Y:S01]  /*0fd0*/  ISETP.GT.U32.AND P4, PT, R9, R26, PT ;  /* 0x0000001a0900720c */ /* 0x000fe20003f84070 */
[----:B------:R-:W-:Y:S01]  /*0fe0*/  IMAD.HI.U32 R5, R3, R28, RZ ;  /* 0x0000001c03057227 */ /* 0x000fe200078e00ff */
[----:B------:R-:W-:-:S03]  /*0ff0*/  ISETP.GE.AND P0, PT, R33, RZ, PT ;  /* 0x000000ff2100720c */ /* 0x000fc60003f06270 */
[----:B------:R-:W-:Y:S01]  /*1000*/  @!P6 IMAD.IADD R22, R22, 0x1, -R9 ;  /* 0x000000011616e824 */ /* 0x000fe200078e0a09 */
[----:B------:R-:W-:Y:S01]  /*1010*/  ISETP.GE.AND P6, PT, R21, RZ, PT ;  /* 0x000000ff1500720c */ /* 0x000fe20003fc6270 */
[----:B------:R-:W-:Y:S01]  /*1020*/  IMAD.MOV R5, RZ, RZ, -R5 ;  /* 0x000000ffff057224 */ /* 0x000fe200078e0a05 */
[----:B------:R-:W-:Y:S01]  /*1030*/  LOP3.LUT R21, R11, 0x38, R0, 0xfe, !PT ;  /* 0x000000380b157812 */ /* 0x000fe200078efe00 */
[--C-:B------:R-:W-:Y:S01]  /*1040*/  @!P5 IMAD.IADD R24, R24, 0x1, -R9.reuse ;  /* 0x000000011818d824 */ /* 0x100fe200078e0a09 */
[----:B------:R-:W-:Y:S01]  /*1050*/  ISETP.GE.AND P5, PT, R31, RZ, PT ;  /* 0x000000ff1f00720c */ /* 0x000fe20003fa6270 */
[----:B------:R-:W-:Y:S01]  /*1060*/  IMAD R28, R9, R5, R28 ;  /* 0x00000005091c7224 */ /* 0x000fe200078e021c */
[----:B------:R-:W-:Y:S01]  /*1070*/  IABS R34, R21 ;  /* 0x0000001500227213 */ /* 0x000fe20000000000 */
[----:B------:R-:W-:Y:S01]  /*1080*/  IMAD.HI.U32 R7, R3, R30, RZ ;  /* 0x0000001e03077227 */ /* 0x000fe200078e00ff */
[----:B------:R-:W-:Y:S03]  /*1090*/  STL [R1+0x50], R21 ;  /* 0x0000501501007387 */ /* 0x000fe60000100800 */
[----:B------:R-:W-:Y:S01]  /*10a0*/  @!P4 IMAD.IADD R26, R26, 0x1, -R9 ;  /* 0x000000011a1ac824 */ /* 0x000fe200078e0a09 */
[C---:B------:R-:W-:Y:S01]  /*10b0*/  ISETP.GT.U32.AND P4, PT, R9.reuse, R24, PT ;  /* 0x000000180900720c */ /* 0x040fe20003f84070 */
[----:B------:R-:W-:Y:S01]  /*10c0*/  @!P0 IMAD.MOV R22, RZ, RZ, -R22 ;  /* 0x000000ffff168224 */ /* 0x000fe200078e0a16 */
[----:B------:R-:W-:Y:S01]  /*10d0*/  ISETP.GT.U32.AND P0, PT, R9, R28, PT ;  /* 0x0000001c0900720c */ /* 0x000fe20003f04070 */
[----:B------:R-:W-:-:S04]  /*10e0*/  IMAD.HI.U32 R5, R3, R32, RZ ;  /* 0x0000002003057227 */ /* 0x000fc800078e00ff */
[----:B------:R-:W-:Y:S02]  /*10f0*/  IMAD.MOV R7, RZ, RZ, -R7 ;  /* 0x000000ffff077224 */ /* 0x000fe400078e0a07 */
[----:B------:R-:W-:Y:S01]  /*1100*/  @!P6 IMAD.MOV R20, RZ, RZ, -R20 ;  /* 0x000000ffff14e224 */ /* 0x000fe200078e0a14 */
[C---:B------:R-:W-:Y:S01]  /*1110*/  ISETP.GT.U32.AND P6, PT, R9.reuse, R26, PT ;  /* 0x0000001a0900720c */ /* 0x040fe20003fc4070 */
[----:B------:R-:W-:Y:S02]  /*1120*/  IMAD.MOV R5, RZ, RZ, -R5 ;  /* 0x000000ffff057224 */ /* 0x000fe400078e0a05 */
[C---:B------:R-:W-:Y:S02]  /*1130*/  IMAD R30, R9.reuse, R7, R30 ;  /* 0x00000007091e7224 */ /* 0x040fe400078e021e */
[----:B------:R-:W-:Y:S02]  /*1140*/  IMAD.MOV.U32 R82, RZ, RZ, R8 ;  /* 0x000000ffff527224 */ /* 0x000fe400078e0008 */
[----:B------:R-:W-:-:S02]  /*1150*/  IMAD R32, R9, R5, R32 ;  /* 0x0000000509207224 */ /* 0x000fc400078e0220 */
[----:B------:R-:W-:Y:S01]  /*1160*/  @!P5 IMAD.MOV R82, RZ, RZ, -R82 ;  /* 0x000000ffff52d224 */ /* 0x000fe200078e0a52 */
[C---:B------:R-:W-:Y:S01]  /*1170*/  ISETP.GT.U32.AND P5, PT, R9.reuse, R30, PT ;  /* 0x0000001e0900720c */ /* 0x040fe20003fa4070 */
[--C-:B------:R-:W-:Y:S01]  /*1180*/  @!P4 IMAD.IADD R24, R24, 0x1, -R9.reuse ;  /* 0x000000011818c824 */ /* 0x100fe200078e0a09 */
[----:B------:R-:W-:Y:S01]  /*1190*/  ISETP.GT.U32.AND P4, PT, R9, R32, PT ;  /* 0x000000200900720c */ /* 0x000fe20003f84070 */
[----:B------:R-:W-:Y:S01]  /*11a0*/  @!P0 IMAD.IADD R28, R28, 0x1, -R9 ;  /* 0x000000011c1c8824 */ /* 0x000fe200078e0a09 */
[----:B------:R-:W-:Y:S01]  /*11b0*/  ISETP.GE.AND P0, PT, R29, RZ, PT ;  /* 0x000000ff1d00720c */ /* 0x000fe20003f06270 */
[----:B------:R-:W-:-:S04]  /*11c0*/  IMAD.HI.U32 R3, R3, R34, RZ ;  /* 0x0000002203037227 */ /* 0x000fc800078e00ff */
[----:B------:R-:W-:Y:S01]  /*11d0*/  @!P6 IMAD.IADD R26, R26, 0x1, -R9 ;  /* 0x000000011a1ae824 */ /* 0x000fe200078e0a09 */
[----:B------:R-:W-:Y:S01]  /*11e0*/  ISETP.GE.AND P6, PT, R19, RZ, PT ;  /* 0x000000ff1300720c */ /* 0x000fe20003fc6270 */
[----:B------:R-:W-:Y:S02]  /*11f0*/  IMAD.MOV R3, RZ, RZ, -R3 ;  /* 0x000000ffff037224 */ /* 0x000fe400078e0a03 */
[----:B-1----:R-:W-:Y:S01]  /*1200*/  IMAD R19, R6, 0x80, R17 ;  /* 0x0000008006137824 */ /* 0x002fe200078e0211 */
[----:B------:R-:W-:Y:S01]  /*1210*/  LOP3.LUT R6, R0, 0x8, RZ, 0xfc, !PT ;  /* 0x0000000800067812 */ /* 0x000fe200078efcff */
[C---:B------:R-:W-:Y:S02]  /*1220*/  IMAD R34, R9.reuse, R3, R34 ;  /* 0x0000000309227224 */ /* 0x040fe400078e0222 */
[--C-:B------:R-:W-:Y:S01]  /*1230*/  @!P5 IMAD.IADD R30, R30, 0x1, -R9.reuse ;  /* 0x000000011e1ed824 */ /* 0x100fe200078e0a09 */
[----:B------:R-:W-:Y:S01]  /*1240*/  IABS R11, R19 ;  /* 0x00000013000b7213 */ /* 0x000fe20000000000 */
[----:B------:R-:W-:Y:S01]  /*1250*/  @!P4 IMAD.IADD R32, R32, 0x1, -R9 ;  /* 0x000000012020c824 */ /* 0x000fe200078e0a09 */
[C---:B------:R-:W-:Y:S01]  /*1260*/  ISETP.GT.U32.AND P5, PT, R9.reuse, R28, PT ;  /* 0x0000001c0900720c */ /* 0x040fe20003fa4070 */
[----:B------:R-:W-:Y:S01]  /*1270*/  @!P0 IMAD.MOV R26, RZ, RZ, -R26 ;  /* 0x000000ffff1a8224 */ /* 0x000fe200078e0a1a */
[C---:B------:R-:W-:Y:S01]  /*1280*/  ISETP.GT.U32.AND P4, PT, R9.reuse, R30, PT ;  /* 0x0000001e0900720c */ /* 0x040fe20003f84070 */
[----:B------:R-:W-:Y:S01]  /*1290*/  @!P6 IMAD.MOV R24, RZ, RZ, -R24 ;  /* 0x000000ffff18e224 */ /* 0x000fe200078e0a18 */
[C---:B------:R-:W-:Y:S01]  /*12a0*/  ISETP.GT.U32.AND P0, PT, R9.reuse, R34, PT ;  /* 0x000000220900720c */ /* 0x040fe20003f04070 */
[----:B------:R-:W-:Y:S01]  /*12b0*/  IMAD.HI.U32 R4, R4, R11, RZ ;  /* 0x0000000b04047227 */ /* 0x000fe200078e00ff */
[----:B------:R-:W-:Y:S01]  /*12c0*/  ISETP.GT.U32.AND P6, PT, R9, R32, PT ;  /* 0x000000200900720c */ /* 0x000fe20003fc4070 */
[----:B------:R1:W-:Y:S02]  /*12d0*/  STL [R1+0x90], R19 ;  /* 0x0000901301007387 */ /* 0x0003e40000100800 */
[----:B------:R-:W-:-:S02]  /*12e0*/  IMAD.MOV R5, RZ, RZ, -R4 ;  /* 0x000000ffff057224 */ /* 0x000fc400078e0a04 */
[C---:B------:R-:W-:Y:S01]  /*12f0*/  IMAD R74, R45.reuse, 0x4, R124 ;  /* 0x000000042d4a7824 */ /* 0x040fe200078e027c */
[----:B------:R-:W-:Y:S01]  /*1300*/  STL [R1+0x94], R67 ;  /* 0x0000944301007387 */ /* 0x000fe20000100800 */
[----:B------:R-:W-:Y:S02]  /*1310*/  IMAD R11, R2, R5, R11 ;  /* 0x00000005020b7224 */ /* 0x000fe400078e020b */
[----:B------:R-:W-:Y:S01]  /*1320*/  IMAD R73, R45, 0x4, R74 ;  /* 0x000000042d497824 */ /* 0x000fe200078e024a */
[----:B------:R-:W-:Y:S01]  /*1330*/  STL [R1+0x98], R66 ;  /* 0x0000984201007387 */ /* 0x000fe20000100800 */
[--C-:B------:R-:W-:Y:S01]  /*1340*/  @!P4 IMAD.IADD R30, R30, 0x1, -R9.reuse ;  /* 0x000000011e1ec824 */ /* 0x100fe200078e0a09 */
[----:B------:R-:W-:Y:S01]  /*1350*/  ISETP.GE.AND P4, PT, R6, UR8, PT ;  /* 0x0000000806007c0c */ /* 0x000fe2000bf86270 */
[----:B------:R-:W-:Y:S01]  /*1360*/  @!P0 IMAD.IADD R34, R34, 0x1, -R9 ;  /* 0x0000000122228824 */ /* 0x000fe200078e0a09 */
[----:B------:R-:W-:Y:S01]  /*1370*/  ISETP.GE.AND P0, PT, R13, RZ, PT ;  /* 0x000000ff0d00720c */ /* 0x000fe20003f06270 */
[----:B------:R-:W-:Y:S01]  /*1380*/  IMAD R75, R45, 0x4, R73 ;  /* 0x000000042d4b7824 */ /* 0x000fe200078e0249 */
[----:B--2---:R-:W-:Y:S01]  /*1390*/  SEL R13, R71, RZ, !P3 ;  /* 0x000000ff470d7207 */ /* 0x004fe20005800000 */
[--C-:B------:R-:W-:Y:S01]  /*13a0*/  @!P6 IMAD.IADD R32, R32, 0x1, -R9.reuse ;  /* 0x000000012020e824 */ /* 0x100fe200078e0a09 */
[----:B------:R-:W-:Y:S01]  /*13b0*/  ISETP.GT.U32.AND P3, PT, R2, R11, PT ;  /* 0x0000000b0200720c */ /* 0x000fe20003f64070 */
[----:B------:R-:W-:Y:S01]  /*13c0*/  @!P5 IMAD.IADD R28, R28, 0x1, -R9 ;  /* 0x000000011c1cd824 */ /* 0x000fe200078e0a09 */
[----:B------:R-:W-:Y:S01]  /*13d0*/  ISETP.GE.AND P6, PT, R15, RZ, PT ;  /* 0x000000ff0f00720c */ /* 0x000fe20003fc6270 */
[----:B------:R-:W-:Y:S01]  /*13e0*/  IMAD R72, R45, 0x4, R75 ;  /* 0x000000042d487824 */ /* 0x000fe200078e024b */
[----:B------:R-:W-:Y:S01]  /*13f0*/  SEL R15, R71, RZ, !P4 ;  /* 0x000000ff470f7207 */ /* 0x000fe20006000000 */
[----:B------:R-:W-:Y:S01]  /*1400*/  IMAD R125, R17, UR11, RZ ;  /* 0x0000000b117d7c24 */ /* 0x000fe2000f8e02ff */
[----:B------:R-:W-:Y:S01]  /*1410*/  ISETP.GE.AND P4, PT, R25, RZ, PT ;  /* 0x000000ff1900720c */ /* 0x000fe20003f86270 */
[----:B------:R-:W-:Y:S01]  /*1420*/  IMAD R3, R45, 0x4, R72 ;  /* 0x000000042d037824 */ /* 0x000fe200078e0248 */
[----:B------:R-:W-:Y:S01]  /*1430*/  ISETP.GE.AND P5, PT, R27, RZ, PT ;  /* 0x000000ff1b00720c */ /* 0x000fe20003fa6270 */
[----:B------:R-:W-:Y:S01]  /*1440*/  @!P0 IMAD.MOV R32, RZ, RZ, -R32 ;  /* 0x000000ffff208224 */ /* 0x000fe200078e0a20 */
[----:B------:R-:W-:Y:S01]  /*1450*/  ISETP.NE.U32.AND P0, PT, R13, RZ, PT ;  /* 0x000000ff0d00720c */ /* 0x000fe20003f05070 */
[----:B------:R-:W-:Y:S01]  /*1460*/  IMAD R4, R45, 0x4, R3 ;  /* 0x000000042d047824 */ /* 0x000fe200078e0203 */
[----:B------:R-:W-:Y:S01]  /*1470*/  LOP3.LUT R13, R0, 0xc, RZ, 0xfc, !PT ;  /* 0x0000000c000d7812 */ /* 0x000fe200078efcff */
[----:B------:R-:W-:-:S02]  /*1480*/  @!P3 IMAD.IADD R11, R11, 0x1, -R2 ;  /* 0x000000010b0bb824 */ /* 0x000fc400078e0a02 */
[----:B------:R-:W-:Y:S02]  /*1490*/  IMAD R5, R45, 0x4, R4 ;  /* 0x000000042d057824 */ /* 0x000fe400078e0204 */
[----:B------:R-:W-:Y:S01]  /*14a0*/  @!P6 IMAD.MOV R30, RZ, RZ, -R30 ;  /* 0x000000ffff1ee224 */ /* 0x000fe200078e0a1e */
[----:B------:R-:W-:Y:S01]  /*14b0*/  ISETP.GT.U32.AND P3, PT, R2, R11, PT ;  /* 0x0000000b0200720c */ /* 0x000fe20003f64070 */
[----:B------:R-:W-:Y:S01]  /*14c0*/  @!P4 IMAD.MOV R36, RZ, RZ, -R36 ;  /* 0x000000ffff24c224 */ /* 0x000fe200078e0a24 */
[----:B------:R-:W-:Y:S01]  /*14d0*/  ISETP.GE.AND P4, PT, R13, UR8, PT ;  /* 0x000000080d007c0c */ /* 0x000fe2000bf86270 */
[----:B------:R-:W-:Y:S01]  /*14e0*/  @!P5 IMAD.MOV R28, RZ, RZ, -R28 ;  /* 0x000000ffff1cd224 */ /* 0x000fe200078e0a1c */
[----:B------:R-:W-:Y:S01]  /*14f0*/  ISETP.GT.U32.AND P5, PT, R9, R34, PT ;  /* 0x000000220900720c */ /* 0x000fe20003fa4070 */
[----:B------:R-:W-:Y:S01]  /*1500*/  IMAD R6, R45, 0x4, R5 ;  /* 0x000000042d067824 */ /* 0x000fe200078e0205 */
[----:B------:R-:W-:Y:S01]  /*1510*/  SEL R13, R71, RZ, !P4 ;  /* 0x000000ff470d7207 */ /* 0x000fe20006000000 */
[----:B------:R-:W-:Y:S01]  /*1520*/  IMAD.SHL.U32 R123, R3, 0x4, RZ ;  /* 0x00000004037b7824 */ /* 0x000fe200078e00ff */
[----:B------:R-:W-:Y:S01]  /*1530*/  ISETP.GE.AND P4, PT, R19, RZ, PT ;  /* 0x000000ff1300720c */ /* 0x000fe20003f86270 */
[----:B------:R-:W-:Y:S01]  /*1540*/  IMAD R7, R45, 0x4, R6 ;  /* 0x000000042d077824 */ /* 0x000fe200078e0206 */
[----:B------:R-:W-:Y:S01]  /*1550*/  ISETP.NE.U32.AND P6, PT, R15, RZ, PT ;  /* 0x000000ff0f00720c */ /* 0x000fe20003fc5070 */
[----:B------:R-:W-:-:S02]  /*1560*/  IMAD.SHL.U32 R121, R5, 0x4, RZ ;  /* 0x0000000405797824 */ /* 0x000fc400078e00ff */
[----:B------:R-:W-:Y:S02]  /*1570*/  IMAD R8, R45, 0x4, R7 ;  /* 0x000000042d087824 */ /* 0x000fe400078e0207 */
[----:B------:R-:W-:Y:S01]  /*1580*/  @!P3 IMAD.IADD R11, R11, 0x1, -R2 ;  /* 0x000000010b0bb824 */ /* 0x000fe200078e0a02 */
[----:B------:R-:W-:Y:S01]  /*1590*/  ISETP.NE.AND P3, PT, R67, RZ, PT ;  /* 0x000000ff4300720c */ /* 0x000fe20003f65270 */
[----:B------:R-:W-:Y:S01]  /*15a0*/  @!P5 IMAD.IADD R34, R34, 0x1, -R9 ;  /* 0x000000012222d824 */ /* 0x000fe200078e0a09 */
[----:B------:R-:W-:Y:S01]  /*15b0*/  ISETP.GE.AND P5, PT, R21, RZ, PT ;  /* 0x000000ff1500720c */ /* 0x000fe20003fa6270 */
[----:B------:R-:W-:Y:S01]  /*15c0*/  IMAD R9, R45, 0x4, R8 ;  /* 0x000000042d097824 */ /* 0x000fe200078e0208 */
[----:B------:R-:W-:Y:S01]  /*15d0*/  SEL R90, R103, R90, !P3 ;  /* 0x0000005a675a7207 */ /* 0x000fe20005800000 */
[----:B------:R-:W-:Y:S01]  /*15e0*/  @!P4 IMAD.MOV R11, RZ, RZ, -R11 ;  /* 0x000000ffff0bc224 */ /* 0x000fe200078e0a0b */
[----:B------:R-:W-:Y:S01]  /*15f0*/  ISETP.NE.AND P4, PT, R66, RZ, PT ;  /* 0x000000ff4200720c */ /* 0x000fe20003f85270 */
[----:B------:R-:W-:Y:S01]  /*1600*/  IMAD R38, R45, 0x4, R9 ;  /* 0x000000042d267824 */ /* 0x000fe200078e0209 */
[----:B------:R-:W-:Y:S01]  /*1610*/  SEL R78, R103, R10, !P3 ;  /* 0x0000000a674e7207 */ /* 0x000fe20005800000 */
[----:B------:R-:W-:Y:S01]  /*1620*/  IMAD.SHL.U32 R2, R23, 0x4, RZ ;  /* 0x0000000417027824 */ /* 0x000fe200078e00ff */
[----:B------:R-:W-:Y:S01]  /*1630*/  SEL R77, R103, R12, !P3 ;  /* 0x0000000c674d7207 */ /* 0x000fe20005800000 */
[----:B------:R-:W-:Y:S01]  /*1640*/  IMAD R40, R45, 0x4, R38 ;  /* 0x000000042d287824 */ /* 0x000fe200078e0226 */
[C---:B------:R-:W-:Y:S01]  /*1650*/  SEL R89, R103.reuse, R14, !P3 ;  /* 0x0000000e67597207 */ /* 0x040fe20005800000 */
[----:B------:R-:W-:Y:S01]  /*1660*/  IMAD.SHL.U32 R120, R6, 0x4, RZ ;  /* 0x0000000406787824 */ /* 0x000fe200078e00ff */
[----:B------:R-:W-:Y:S01]  /*1670*/  SEL R88, R103, R16, !P3 ;  /* 0x0000001067587207 */ /* 0x000fe20005800000 */
[----:B------:R-:W-:Y:S01]  /*1680*/  IMAD R42, R45, 0x4, R40 ;  /* 0x000000042d2a7824 */ /* 0x000fe200078e0228 */
[C---:B------:R-:W-:Y:S01]  /*1690*/  SEL R79, R103.reuse, R18, !P3 ;  /* 0x00000012674f7207 */ /* 0x040fe20005800000 */
[----:B------:R-:W-:Y:S01]  /*16a0*/  @!P5 IMAD.MOV R34, RZ, RZ, -R34 ;  /* 0x000000ffff22d224 */ /* 0x000fe200078e0a22 */
[----:B------:R-:W-:Y:S01]  /*16b0*/  SEL R86, R103, R20, !P3 ;  /* 0x0000001467567207 */ /* 0x000fe20005800000 */
[----:B------:R-:W-:Y:S01]  /*16c0*/  IMAD R44, R45, 0x4, R42 ;  /* 0x000000042d2c7824 */ /* 0x000fe200078e022a */
[----:B------:R-:W-:Y:S01]  /*16d0*/  @!P4 LOP3.LUT R11, RZ, R66, RZ, 0x33, !PT ;  /* 0x00000042ff0bc212 */ /* 0x000fe200078e33ff */
[----:B------:R-:W-:Y:S01]  /*16e0*/  IMAD.SHL.U32 R119, R7, 0x4, RZ ;  /* 0x0000000407777824 */ /* 0x000fe200078e00ff */
[----:B------:R-:W-:Y:S01]  /*16f0*/  SEL R85, R103, R22, !P3 ;  /* 0x0000001667557207 */ /* 0x000fe20005800000 */
[----:B------:R-:W-:Y:S01]  /*1700*/  IMAD R46, R45, 0x4, R44 ;  /* 0x000000042d2e7824 */ /* 0x000fe200078e022c */
[----:B------:R-:W-:Y:S01]  /*1710*/  SEL R82, R103, R82, !P3 ;  /* 0x0000005267527207 */ /* 0x000fe20005800000 */
[----:B------:R-:W-:Y:S01]  /*1720*/  IMAD R15, R11, UR9, RZ ;  /* 0x000000090b0f7c24 */ /* 0x000fe2000f8e02ff */
[----:B------:R-:W-:Y:S01]  /*1730*/  SEL R84, R103, R24, !P3 ;  /* 0x0000001867547207 */ /* 0x000fe20005800000 */
[----:B------:R-:W-:Y:S01]  /*1740*/  IMAD R48, R45, 0x4, R46 ;  /* 0x000000042d307824 */ /* 0x000fe200078e022e */
[----:B------:R-:W-:Y:S01]  /*1750*/  SEL R83, R103, R26, !P3 ;  /* 0x0000001a67537207 */ /* 0x000fe20005800000 */
[----:B-1----:R-:W-:Y:S01]  /*1760*/  IMAD.SHL.U32 R19, R15, 0x4, RZ ;  /* 0x000000040f137824 */ /* 0x002fe200078e00ff */
[----:B------:R-:W-:Y:S01]  /*1770*/  SEL R87, R103, R28, !P3 ;  /* 0x0000001c67577207 */ /* 0x000fe20005800000 */
[----:B------:R-:W-:Y:S01]  /*1780*/  IMAD R50, R45, 0x4, R48 ;  /* 0x000000042d327824 */ /* 0x000fe200078e0230 */
[C---:B------:R-:W-:Y:S01]  /*1790*/  SEL R91, R103.reuse, R30, !P3 ;  /* 0x0000001e675b7207 */ /* 0x040fe20005800000 */
[----:B------:R1:W-:Y:S01]  /*17a0*/  STL [R1+0x48], R15 ;  /* 0x0000480f01007387 */ /* 0x0003e20000100800 */
[----:B------:R-:W-:Y:S01]  /*17b0*/  SEL R95, R103, R32, !P3 ;  /* 0x00000020675f7207 */ /* 0x000fe20005800000 */
[----:B------:R-:W-:Y:S01]  /*17c0*/  IMAD R28, R45, 0x4, R50 ;  /* 0x000000042d1c7824 */ /* 0x000fe200078e0232 */
[C---:B------:R-:W-:Y:S01]  /*17d0*/  SEL R99, R103.reuse, R34, !P3 ;  /* 0x0000002267637207 */ /* 0x040fe20005800000 */
[----:B------:R2:W-:Y:S01]  /*17e0*/  STL [R1+0x8c], R19 ;  /* 0x00008c1301007387 */ /* 0x0005e20000100800 */
[----:B------:R-:W-:Y:S01]  /*17f0*/  SEL R103, R103, R36, !P3 ;  /* 0x0000002467677207 */ /* 0x000fe20005800000 */
[----:B------:R-:W-:Y:S01]  /*1800*/  IMAD R30, R45, 0x4, R28 ;  /* 0x000000042d1e7824 */ /* 0x000fe200078e021c */
[----:B------:R-:W-:Y:S01]  /*1810*/  IADD3 R80, P3, PT, R19, UR16, RZ ;  /* 0x0000001013507c10 */ /* 0x000fe2000ff7e0ff */
[----:B------:R-:W-:Y:S01]  /*1820*/  IMAD.SHL.U32 R118, R8, 0x4, RZ ;  /* 0x0000000408767824 */ /* 0x000fe200078e00ff */
[----:B------:R-:W-:Y:S01]  /*1830*/  ISETP.NE.U32.AND P5, PT, R13, RZ, PT ;  /* 0x000000ff0d00720c */ /* 0x000fe20003fa5070 */
[----:B------:R-:W-:Y:S01]  /*1840*/  IMAD R32, R45, 0x4, R30 ;  /* 0x000000042d207824 */ /* 0x000fe200078e021e */
[----:B------:R-:W-:Y:S01]  /*1850*/  LEA.HI.X.SX32 R81, R15, UR17, 0x2, P3 ;  /* 0x000000110f517c11 */ /* 0x000fe200098f16ff */
[----:B------:R-:W-:Y:S01]  /*1860*/  IMAD.SHL.U32 R122, R4, 0x4, RZ ;  /* 0x00000004047a7824 */ /* 0x000fe200078e00ff */
[-C--:B------:R-:W-:Y:S01]  /*1870*/  LEA R10, P3, R38, R80.reuse, 0x2 ;  /* 0x00000050260a7211 */ /* 0x080fe200078610ff */
[----:B------:R-:W-:Y:S01]  /*1880*/  IMAD R34, R45, 0x4, R32 ;  /* 0x000000042d227824 */ /* 0x000fe200078e0220 */
[-C--:B------:R-:W-:Y:S01]  /*1890*/  LEA R12, P4, R40, R80.reuse, 0x2 ;  /* 0x00000050280c7211 */ /* 0x080fe200078810ff */
[----:B------:R-:W-:Y:S01]  /*18a0*/  IMAD R93, R77, UR12, RZ ;  /* 0x0000000c4d5d7c24 */ /* 0x000fe2000f8e02ff */
[-C--:B------:R-:W-:Y:S01]  /*18b0*/  LEA.HI.X.SX32 R11, R38, R81.reuse, 0x2, P3 ;  /* 0x00000051260b7211 */ /* 0x080fe200018f16ff */
[----:B------:R-:W-:Y:S01]  /*18c0*/  IMAD R36, R45, 0x4, R34 ;  /* 0x000000042d247824 */ /* 0x000fe200078e0222 */
[-C--:B------:R-:W-:Y:S01]  /*18d0*/  LEA R14, P3, R42, R80.reuse, 0x2 ;  /* 0x000000502a0e7211 */ /* 0x080fe200078610ff */
[----:B------:R-:W-:Y:S01]  /*18e0*/  IMAD R96, R78, UR12, RZ ;  /* 0x0000000c4e607c24 */ /* 0x000fe2000f8e02ff */
[----:B------:R-:W-:Y:S01]  /*18f0*/  LOP3.LUT R21, R23, 0x180, RZ, 0xc0, !PT ;  /* 0x0000018017157812 */ /* 0x000fe200078ec0ff */
[----:B------:R-:W-:Y:S01]  /*1900*/  IMAD R38, R45, 0x4, R36 ;  /* 0x000000042d267824 */ /* 0x000fe200078e0224 */
[-C--:B-1----:R-:W-:Y:S01]  /*1910*/  LEA.HI.X.SX32 R15, R42, R81.reuse, 0x2, P3 ;  /* 0x000000512a0f7211 */ /* 0x082fe200018f16ff */
[----:B------:R-:W-:Y:S01]  /*1920*/  IMAD.SHL.U32 R115, R9, 0x4, RZ ;  /* 0x0000000409737824 */ /* 0x000fe200078e00ff */
[-C--:B------:R-:W-:Y:S01]  /*1930*/  LEA R18, P3, R46, R80.reuse, 0x2 ;  /* 0x000000502e127211 */ /* 0x080fe200078610ff */
[----:B------:R-:W-:Y:S01]  /*1940*/  IMAD R67, R79, UR12, RZ ;  /* 0x0000000c4f437c24 */ /* 0x000fe2000f8e02ff */
[-C--:B------:R-:W-:Y:S01]  /*1950*/  LEA.HI.X.SX32 R13, R40, R81.reuse, 0x2, P4 ;  /* 0x00000051280d7211 */ /* 0x080fe200020f16ff */
[C---:B------:R-:W-:Y:S01]  /*1960*/  IMAD R40, R45.reuse, 0x4, R38 ;  /* 0x000000042d287824 */ /* 0x040fe200078e0226 */
[-C--:B--2---:R-:W-:Y:S01]  /*1970*/  LEA.HI.X.SX32 R19, R46, R81.reuse, 0x2, P3 ;  /* 0x000000512e137211 */ /* 0x084fe200018f16ff */
[----:B------:R-:W-:Y:S01]  /*1980*/  IMAD R90, R90, UR12, RZ ;  /* 0x0000000c5a5a7c24 */ /* 0x000fe2000f8e02ff */
[-C--:B------:R-:W-:Y:S01]  /*1990*/  LEA R22, P3, R50, R80.reuse, 0x2 ;  /* 0x0000005032167211 */ /* 0x080fe200078610ff */
[----:B------:R-:W-:Y:S01]  /*19a0*/  IMAD R42, R45, 0x4, R40 ;  /* 0x000000042d2a7824 */ /* 0x000fe200078e0228 */
[-C--:B------:R-:W-:Y:S01]  /*19b0*/  LEA R16, P4, R44, R80.reuse, 0x2 ;  /* 0x000000502c107211 */ /* 0x080fe200078810ff */
[----:B------:R-:W-:Y:S01]  /*19c0*/  IMAD R102, R82, UR12, RZ ;  /* 0x0000000c52667c24 */ /* 0x000fe2000f8e02ff */
[-C--:B------:R-:W-:Y:S01]  /*19d0*/  LEA.HI.X.SX32 R23, R50, R81.reuse, 0x2, P3 ;  /* 0x0000005132177211 */ /* 0x080fe200018f16ff */
[----:B------:R-:W-:Y:S01]  /*19e0*/  IMAD R66, R84, UR12, RZ ;  /* 0x0000000c54427c24 */ /* 0x000fe2000f8e02ff */
[-C--:B------:R-:W-:Y:S01]  /*19f0*/  LEA R26, P3, R30, R80.reuse, 0x2 ;  /* 0x000000501e1a7211 */ /* 0x080fe200078610ff */
[----:B------:R-:W-:Y:S01]  /*1a00*/  IMAD R92, R89, UR12, RZ ;  /* 0x0000000c595c7c24 */ /* 0x000fe2000f8e02ff */
[-C--:B------:R-:W-:Y:S01]  /*1a10*/  LEA.HI.X.SX32 R17, R44, R81.reuse, 0x2, P4 ;  /* 0x000000512c117211 */ /* 0x080fe200020f16ff */
[----:B------:R-:W-:Y:S01]  /*1a20*/  IMAD R44, R45, 0x4, R42 ;  /* 0x000000042d2c7824 */ /* 0x000fe200078e022a */
[-C--:B------:R-:W-:Y:S01]  /*1a30*/  LEA.HI.X.SX32 R27, R30, R81.reuse, 0x2, P3 ;  /* 0x000000511e1b7211 */ /* 0x080fe200018f16ff */
[----:B------:R-:W-:Y:S01]  /*1a40*/  IMAD R106, R83, UR12, RZ ;  /* 0x0000000c536a7c24 */ /* 0x000fe2000f8e02ff */
[-C--:B------:R-:W-:Y:S01]  /*1a50*/  LEA R30, P3, R34, R80.reuse, 0x2 ;  /* 0x00000050221e7211 */ /* 0x080fe200078610ff */
[----:B------:R-:W-:Y:S01]  /*1a60*/  IMAD R46, R45, 0x4, R44 ;  /* 0x000000042d2e7824 */ /* 0x000fe200078e022c */
[-C--:B------:R-:W-:Y:S01]  /*1a70*/  LEA R20, P4, R48, R80.reuse, 0x2 ;  /* 0x0000005030147211 */ /* 0x080fe200078810ff */
[----:B------:R-:W-:Y:S01]  /*1a80*/  IMAD R98, R86, UR12, RZ ;  /* 0x0000000c56627c24 */ /* 0x000fe2000f8e02ff */
[-C--:B------:R-:W-:Y:S01]  /*1a90*/  LEA.HI.X.SX32 R31, R34, R81.reuse, 0x2, P3 ;  /* 0x00000051221f7211 */ /* 0x080fe200018f16ff */
[----:B------:R1:W-:Y:S01]  /*1aa0*/  STL [R1+0x9c], R11 ;  /* 0x00009c0b01007387 */ /* 0x0003e20000100800 */
[-C--:B------:R-:W-:Y:S01]  /*1ab0*/  LEA R34, P3, R38, R80.reuse, 0x2 ;  /* 0x0000005026227211 */ /* 0x080fe200078610ff */
[----:B------:R-:W-:Y:S01]  /*1ac0*/  IMAD R94, R88, UR12, RZ ;  /* 0x0000000c585e7c24 */ /* 0x000fe2000f8e02ff */
[----:B------:R-:W-:Y:S01]  /*1ad0*/  SHF.R.U32.HI R114, RZ, 0x2, R21 ;  /* 0x00000002ff727819 */ /* 0x000fe20000011615 */
[----:B------:R-:W-:Y:S01]  /*1ae0*/  IMAD R108, R87, UR12, RZ ;  /* 0x0000000c576c7c24 */ /* 0x000fe2000f8e02ff */
[-C--:B------:R-:W-:Y:S01]  /*1af0*/  LEA.HI.X.SX32 R35, R38, R81.reuse, 0x2, P3 ;  /* 0x0000005126237211 */ /* 0x080fe200018f16ff */
[----:B------:R2:W-:Y:S01]  /*1b00*/  STL [R1+0x44], R90 ;  /* 0x0000445a01007387 */ /* 0x0005e20000100800 */
[-C--:B------:R-:W-:Y:S01]  /*1b10*/  LEA.HI.X.SX32 R21, R48, R81.reuse, 0x2, P4 ;  /* 0x0000005130157211 */ /* 0x080fe200020f16ff */
[----:B------:R-:W-:Y:S01]  /*1b20*/  IMAD R48, R45, 0x4, R46 ;  /* 0x000000042d307824 */ /* 0x000fe200078e022e */
[-C--:B------:R-:W-:Y:S01]  /*1b30*/  LEA R38, P3, R42, R80.reuse, 0x2 ;  /* 0x000000502a267211 */ /* 0x080fe200078610ff */
[----:B-1----:R-:W-:Y:S01]  /*1b40*/  IMAD R11, R85, UR12, RZ ;  /* 0x0000000c550b7c24 */ /* 0x002fe2000f8e02ff */
[-C--:B------:R-:W-:Y:S01]  /*1b50*/  LEA R24, P4, R28, R80.reuse, 0x2 ;  /* 0x000000501c187211 */ /* 0x080fe200078810ff */
[C---:B------:R-:W-:Y:S01]  /*1b60*/  IMAD R50, R45.reuse, 0x4, R48 ;  /* 0x000000042d327824 */ /* 0x040fe200078e0230 */
[-C--:B------:R-:W-:Y:S01]  /*1b70*/  LEA.HI.X.SX32 R39, R42, R81.reuse, 0x2, P3 ;  /* 0x000000512a277211 */ /* 0x080fe200018f16ff */
[----:B------:R-:W-:Y:S01]  /*1b80*/  STL [R1+0x40], R96 ;  /* 0x0000406001007387 */ /* 0x000fe20000100800 */
[-C--:B------:R-:W-:Y:S01]  /*1b90*/  LEA R42, P3, R46, R80.reuse, 0x2 ;  /* 0x000000502e2a7211 */ /* 0x080fe200078610ff */
[----:B------:R-:W-:Y:S01]  /*1ba0*/  IMAD R63, R45, 0x4, R50 ;  /* 0x000000042d3f7824 */ /* 0x000fe200078e0232 */
[-C--:B------:R-:W-:Y:S01]  /*1bb0*/  LEA.HI.X.SX32 R25, R28, R81.reuse, 0x2, P4 ;  /* 0x000000511c197211 */ /* 0x080fe200020f16ff */
[----:B------:R-:W-:Y:S01]  /*1bc0*/  STL [R1+0x3c], R93 ;  /* 0x00003c5d01007387 */ /* 0x000fe20000100800 */
[----:B------:R-:W-:Y:S01]  /*1bd0*/  LEA.HI.X.SX32 R43, R46, R81, 0x2, P3 ;  /* 0x000000512e2b7211 */ /* 0x000fe200018f16ff */
[----:B------:R-:W-:Y:S01]  /*1be0*/  IMAD R110, R91, UR12, RZ ;  /* 0x0000000c5b6e7c24 */ /* 0x000fe2000f8e02ff */
[-C--:B------:R-:W-:Y:S01]  /*1bf0*/  LEA R46, P3, R50, R80.reuse, 0x2 ;  /* 0x00000050322e7211 */ /* 0x080fe200078610ff */
[----:B------:R1:W-:Y:S01]  /*1c00*/  STL [R1+0x38], R92 ;  /* 0x0000385c01007387 */ /* 0x0003e20000100800 */
[----:B------:R-:W-:-:S02]  /*1c10*/  LEA R28, P4, R32, R80, 0x2 ;  /* 0x00000050201c7211 */ /* 0x000fc400078810ff */
[-C--:B------:R-:W-:Y:S01]  /*1c20*/  LEA.HI.X.SX32 R47, R50, R81.reuse, 0x2, P3 ;  /* 0x00000051322f7211 */ /* 0x080fe200018f16ff */
[----:B------:R3:W-:Y:S01]  /*1c30*/  STL [R1+0x34], R94 ;  /* 0x0000345e01007387 */ /* 0x0007e20000100800 */
[-C--:B------:R-:W-:Y:S02]  /*1c40*/  LEA.HI.X.SX32 R29, R32, R81.reuse, 0x2, P4 ;  /* 0x00000051201d7211 */ /* 0x080fe400020f16ff */
[-C--:B------:R-:W-:Y:S01]  /*1c50*/  LEA R50, P3, R74, R80.reuse, 0x2 ;  /* 0x000000504a327211 */ /* 0x080fe200078610ff */
[----:B------:R4:W-:Y:S01]  /*1c60*/  STL [R1+0x30], R67 ;  /* 0x0000304301007387 */ /* 0x0009e20000100800 */
[----:B------:R-:W-:Y:S02]  /*1c70*/  LEA R32, P4, R36, R80, 0x2 ;  /* 0x0000005024207211 */ /* 0x000fe400078810ff */
[-C--:B------:R-:W-:Y:S01]  /*1c80*/  LEA.HI.X.SX32 R51, R74, R81.reuse, 0x2, P3 ;  /* 0x000000514a337211 */ /* 0x080fe200018f16ff */
[----:B------:R1:W-:Y:S01]  /*1c90*/  STL [R1+0x2c], R98 ;  /* 0x00002c6201007387 */ /* 0x0003e20000100800 */
[----:B------:R-:W-:-:S02]  /*1ca0*/  LEA.HI.X.SX32 R33, R36, R81, 0x2, P4 ;  /* 0x0000005124217211 */ /* 0x000fc400020f16ff */
[CC--:B------:R-:W-:Y:S01]  /*1cb0*/  LEA R54, P3, R75.reuse, R80.reuse, 0x2 ;  /* 0x000000504b367211 */ /* 0x0c0fe200078610ff */
[----:B------:R1:W-:Y:S01]  /*1cc0*/  STL [R1+0x28], R11 ;  /* 0x0000280b01007387 */ /* 0x0003e20000100800 */
[CC--:B------:R-:W-:Y:S02]  /*1cd0*/  LEA R36, P4, R40.reuse, R80.reuse, 0x2 ;  /* 0x0000005028247211 */ /* 0x0c0fe400078810ff */
[-C--:B------:R-:W-:Y:S01]  /*1ce0*/  LEA.HI.X.SX32 R55, R75, R81.reuse, 0x2, P3 ;  /* 0x000000514b377211 */ /* 0x080fe200018f16ff */
[----:B------:R1:W-:Y:S01]  /*1cf0*/  STL [R1+0x24], R102 ;  /* 0x0000246601007387 */ /* 0x0003e20000100800 */
[----:B------:R-:W-:Y:S02]  /*1d00*/  LEA.HI.X.SX32 R37, R40, R81, 0x2, P4 ;  /* 0x0000005128257211 */ /* 0x000fe400020f16ff */
[-C--:B------:R-:W-:Y:S01]  /*1d10*/  IADD3 R58, P3, PT, R123, R80.reuse, RZ ;  /* 0x000000507b3a7210 */ /* 0x080fe20007f7e0ff */
[----:B------:R1:W-:Y:S01]  /*1d20*/  STL [R1+0x20], R66 ;  /* 0x0000204201007387 */ /* 0x0003e20000100800 */
[----:B------:R-:W-:-:S02]  /*1d30*/  LEA R40, P4, R44, R80, 0x2 ;  /* 0x000000502c287211 */ /* 0x000fc400078810ff */
[-C--:B------:R-:W-:Y:S01]  /*1d40*/  LEA.HI.X.SX32 R59, R3, R81.reuse, 0x2, P3 ;  /* 0x00000051033b7211 */ /* 0x080fe200018f16ff */
[----:B------:R1:W-:Y:S01]  /*1d50*/  STL [R1+0x18], R106 ;  /* 0x0000186a01007387 */ /* 0x0003e20000100800 */
[-C--:B------:R-:W-:Y:S02]  /*1d60*/  LEA.HI.X.SX32 R41, R44, R81.reuse, 0x2, P4 ;  /* 0x000000512c297211 */ /* 0x080fe400020f16ff */
[CC--:B------:R-:W-:Y:S01]  /*1d70*/  LEA R62, P3, R63.reuse, R80.reuse, 0x2 ;  /* 0x000000503f3e7211 */ /* 0x0c0fe200078610ff */
[----:B------:R-:W-:Y:S01]  /*1d80*/  STL [R1+0x14], R108 ;  /* 0x0000146c01007387 */ /* 0x000fe20000100800 */
[C---:B------:R-:W-:Y:S02]  /*1d90*/  LEA R44, P4, R48.reuse, R80, 0x2 ;  /* 0x00000050302c7211 */ /* 0x040fe400078810ff */
[-C--:B------:R-:W-:Y:S01]  /*1da0*/  LEA.HI.X.SX32 R63, R63, R81.reuse, 0x2, P3 ;  /* 0x000000513f3f7211 */ /* 0x080fe200018f16ff */
[----:B------:R1:W-:Y:S01]  /*1db0*/  STL [R1+0x10], R110 ;  /* 0x0000106e01007387 */ /* 0x0003e20000100800 */
[----:B------:R-:W-:-:S02]  /*1dc0*/  LEA.HI.X.SX32 R45, R48, R81, 0x2, P4 ;  /* 0x00000051302d7211 */ /* 0x000fc400020f16ff */
[-C--:B------:R-:W-:Y:S02]  /*1dd0*/  IADD3 R64, P3, PT, R121, R80.reuse, RZ ;  /* 0x0000005079407210 */ /* 0x080fe40007f7e0ff */
[CC--:B------:R-:W-:Y:S02]  /*1de0*/  LEA R48, P4, R124.reuse, R80.reuse, 0x2 ;  /* 0x000000507c307211 */ /* 0x0c0fe400078810ff */
[-C--:B------:R-:W-:Y:S02]  /*1df0*/  LEA.HI.X.SX32 R65, R5, R81.reuse, 0x2, P3 ;  /* 0x0000005105417211 */ /* 0x080fe400018f16ff */
[----:B------:R-:W-:Y:S02]  /*1e00*/  LEA.HI.X.SX32 R49, R124, R81, 0x2, P4 ;  /* 0x000000517c317211 */ /* 0x000fe400020f16ff */
[-C--:B------:R-:W-:Y:S02]  /*1e10*/  IADD3 R68, P3, PT, R120, R80.reuse, RZ ;  /* 0x0000005078447210 */ /* 0x080fe40007f7e0ff */
[----:B------:R-:W-:-:S02]  /*1e20*/  LEA R52, P4, R73, R80, 0x2 ;  /* 0x0000005049347211 */ /* 0x000fc400078810ff */
[-C--:B------:R-:W-:Y:S02]  /*1e30*/  LEA.HI.X.SX32 R69, R6, R81.reuse, 0x2, P3 ;  /* 0x0000005106457211 */ /* 0x080fe400018f16ff */
[-C--:B------:R-:W-:Y:S02]  /*1e40*/  LEA.HI.X.SX32 R53, R73, R81.reuse, 0x2, P4 ;  /* 0x0000005149357211 */ /* 0x080fe400020f16ff */
[-C--:B------:R-:W-:Y:S02]  /*1e50*/  IADD3 R76, P3, PT, R119, R80.reuse, RZ ;  /* 0x00000050774c7210 */ /* 0x080fe40007f7e0ff */
[----:B------:R-:W-:Y:S02]  /*1e60*/  LEA R56, P4, R72, R80, 0x2 ;  /* 0x0000005048387211 */ /* 0x000fe400078810ff */
[-C--:B------:R-:W-:Y:S02]  /*1e70*/  LEA.HI.X.SX32 R77, R7, R81.reuse, 0x2, P3 ;  /* 0x00000051074d7211 */ /* 0x080fe400018f16ff */
[----:B------:R-:W-:Y:S01]  /*1e80*/  LOP3.LUT R114, R114, 0x7fc, R2, 0x78, !PT ;  /* 0x000007fc72727812 */ /* 0x000fe200078e7802 */
[----:B------:R-:W-:Y:S01]  /*1e90*/  IMAD.SHL.U32 R2, R125, 0x4, RZ ;  /* 0x000000047d027824 */ /* 0x000fe200078e00ff */
[----:B------:R-:W-:-:S02]  /*1ea0*/  LEA.HI.X.SX32 R57, R72, R81, 0x2, P4 ;  /* 0x0000005148397211 */ /* 0x000fc400020f16ff */
[-C--:B------:R-:W-:Y:S02]  /*1eb0*/  IADD3 R78, P3, PT, R118, R80.reuse, RZ ;  /* 0x00000050764e7210 */ /* 0x080fe40007f7e0ff */
[-C--:B------:R-:W-:Y:S02]  /*1ec0*/  IADD3 R60, P4, PT, R122, R80.reuse, RZ ;  /* 0x000000507a3c7210 */ /* 0x080fe40007f9e0ff */
[-C--:B------:R-:W-:Y:S02]  /*1ed0*/  LEA.HI.X.SX32 R79, R8, R81.reuse, 0x2, P3 ;  /* 0x00000051084f7211 */ /* 0x080fe400018f16ff */
[----:B------:R-:W-:Y:S02]  /*1ee0*/  LEA.HI.X.SX32 R61, R4, R81, 0x2, P4 ;  /* 0x00000051043d7211 */ /* 0x000fe400020f16ff */
[----:B------:R-:W-:Y:S02]  /*1ef0*/  IADD3 R80, P3, PT, R115, R80, RZ ;  /* 0x0000005073507210 */ /* 0x000fe40007f7e0ff */
[----:B------:R-:W-:-:S02]  /*1f00*/  IADD3 R112, P4, PT, R2, UR18, RZ ;  /* 0x0000001202707c10 */ /* 0x000fc4000ff9e0ff */
[----:B------:R-:W-:Y:S02]  /*1f10*/  LEA.HI.X.SX32 R81, R9, R81, 0x2, P3 ;  /* 0x0000005109517211 */ /* 0x000fe400018f16ff */
[----:B------:R-:W-:Y:S02]  /*1f20*/  LEA.HI.X.SX32 R70, R125, UR19, 0x2, P4 ;  /* 0x000000137d467c11 */ /* 0x000fe4000a0f16ff */
[-C--:B------:R-:W-:Y:S02]  /*1f30*/  LEA R82, P3, R90, R112.reuse, 0x2 ;  /* 0x000000705a527211 */ /* 0x080fe400078610ff */
[----:B------:R-:W-:Y:S02]  /*1f40*/  LEA R84, P4, R96, R112, 0x2 ;  /* 0x0000007060547211 */ /* 0x000fe400078810ff */
[----:B------:R-:W-:Y:S02]  /*1f50*/  LEA.HI.X.SX32 R83, R90, R70, 0x2, P3 ;  /* 0x000000465a537211 */ /* 0x000fe400018f16ff */
[----:B------:R-:W-:-:S02]  /*1f60*/  LEA R86, P3, R93, R112, 0x2 ;  /* 0x000000705d567211 */ /* 0x000fc400078610ff */
[----:B------:R-:W-:Y:S02]  /*1f70*/  LEA.HI.X.SX32 R85, R96, R70, 0x2, P4 ;  /* 0x0000004660557211 */ /* 0x000fe400020f16ff */
[----:B------:R-:W-:Y:S02]  /*1f80*/  LEA R88, P4, R92, R112, 0x2 ;  /* 0x000000705c587211 */ /* 0x000fe400078810ff */
[----:B------:R-:W-:Y:S02]  /*1f90*/  LEA.HI.X.SX32 R87, R93, R70, 0x2, P3 ;  /* 0x000000465d577211 */ /* 0x000fe400018f16ff */
[----:B--2---:R-:W-:Y:S02]  /*1fa0*/  LEA R90, P3, R94, R112, 0x2 ;  /* 0x000000705e5a7211 */ /* 0x004fe400078610ff */
[----:B------:R-:W-:Y:S02]  /*1fb0*/  LEA.HI.X.SX32 R89, R92, R70, 0x2, P4 ;  /* 0x000000465c597211 */ /* 0x000fe400020f16ff */
[----:B-1----:R-:W-:-:S02]  /*1fc0*/  LEA R92, P4, R67, R112, 0x2 ;  /* 0x00000070435c7211 */ /* 0x002fc400078810ff */
[----:B------:R-:W-:Y:S02]  /*1fd0*/  LEA.HI.X.SX32 R91, R94, R70, 0x2, P3 ;  /* 0x000000465e5b7211 */ /* 0x000fe400018f16ff */
[C---:B---3--:R-:W-:Y:S02]  /*1fe0*/  LEA R94, P3, R98.reuse, R112, 0x2 ;  /* 0x00000070625e7211 */ /* 0x048fe400078610ff */
[----:B------:R-:W-:Y:S01]  /*1ff0*/  LEA.HI.X.SX32 R93, R67, R70, 0x2, P4 ;  /* 0x00000046435d7211 */ /* 0x000fe200020f16ff */
[----:B----4-:R-:W-:Y:S01]  /*2000*/  IMAD R67, R95, UR12, RZ ;  /* 0x0000000c5f437c24 */ /* 0x010fe2000f8e02ff */
[C---:B------:R-:W-:Y:S02]  /*2010*/  LEA R96, P4, R11.reuse, R112, 0x2 ;  /* 0x000000700b607211 */ /* 0x040fe400078810ff */
[----:B------:R-:W-:Y:S02]  /*2020*/  LEA.HI.X.SX32 R95, R98, R70, 0x2, P3 ;  /* 0x00000046625f7211 */ /* 0x000fe400018f16ff */
[----:B------:R-:W-:Y:S01]  /*2030*/  LEA R98, P3, R102, R112, 0x2 ;  /* 0x0000007066627211 */ /* 0x000fe200078610ff */
[----:B------:R-:W-:Y:S01]  /*2040*/  STL [R1+0xc], R67 ;  /* 0x00000c4301007387 */ /* 0x000fe20000100800 */
[----:B------:R-:W-:Y:S01]  /*2050*/  LEA.HI.X.SX32 R97, R11, R70, 0x2, P4 ;  /* 0x000000460b617211 */ /* 0x000fe200020f16ff */
[----:B------:R-:W-:Y:S01]  /*2060*/  IMAD R11, R99, UR12, RZ ;  /* 0x0000000c630b7c24 */ /* 0x000fe2000f8e02ff */
[----:B------:R-:W-:-:S02]  /*2070*/  LEA R100, P4, R66, R112, 0x2 ;  /* 0x0000007042647211 */ /* 0x000fc400078810ff */
[----:B------:R-:W-:Y:S02]  /*2080*/  LEA.HI.X.SX32 R99, R102, R70, 0x2, P3 ;  /* 0x0000004666637211 */ /* 0x000fe400018f16ff */
[----:B------:R-:W-:Y:S01]  /*2090*/  LEA R102, P3, R106, R112, 0x2 ;  /* 0x000000706a667211 */ /* 0x000fe200078610ff */
[----:B------:R1:W-:Y:S01]  /*20a0*/  STL [R1+0x8], R11 ;  /* 0x0000080b01007387 */ /* 0x0003e20000100800 */
[-C--:B------:R-:W-:Y:S01]  /*20b0*/  LEA.HI.X.SX32 R101, R66, R70.reuse, 0x2, P4 ;  /* 0x0000004642657211 */ /* 0x080fe200020f16ff */
[----:B------:R-:W-:Y:S01]  /*20c0*/  IMAD R66, R103, UR12, RZ ;  /* 0x0000000c67427c24 */ /* 0x000fe2000f8e02ff */
[----:B------:R-:W-:Y:S02]  /*20d0*/  LEA.HI.X.SX32 R103, R106, R70, 0x2, P3 ;  /* 0x000000466a677211 */ /* 0x000fe400018f16ff */
[-C--:B------:R-:W-:Y:S02]  /*20e0*/  LEA R106, P3, R110, R112.reuse, 0x2 ;  /* 0x000000706e6a7211 */ /* 0x080fe400078610ff */
[----:B------:R2:W-:Y:S01]  /*20f0*/  STL [R1], R66 ;  /* 0x0000004201007387 */ /* 0x0005e20000100800 */
[----:B------:R-:W-:-:S02]  /*2100*/  LEA R104, P4, R108, R112, 0x2 ;  /* 0x000000706c687211 */ /* 0x000fc400078810ff */
[----:B------:R-:W-:Y:S02]  /*2110*/  LEA.HI.X.SX32 R107, R110, R70, 0x2, P3 ;  /* 0x000000466e6b7211 */ /* 0x000fe400018f16ff */
[C---:B------:R-:W-:Y:S02]  /*2120*/  LEA R110, P3, R11.reuse, R112, 0x2 ;  /* 0x000000700b6e7211 */ /* 0x040fe400078610ff */
[-C--:B------:R-:W-:Y:S02]  /*2130*/  LEA.HI.X.SX32 R105, R108, R70.reuse, 0x2, P4 ;  /* 0x000000466c697211 */ /* 0x080fe400020f16ff */
[----:B------:R-:W-:Y:S02]  /*2140*/  LEA.HI.X.SX32 R111, R11, R70, 0x2, P3 ;  /* 0x000000460b6f7211 */ /* 0x000fe400018f16ff */
[----:B-1----:R-:W3:Y:S01]  /*2150*/  LDL.LU R11, [R1+0x9c] ;  /* 0x00009c00010b7983 */ /* 0x002ee20000300800 */
[----:B------:R-:W-:-:S04]  /*2160*/  LEA R108, P4, R67, R112, 0x2 ;  /* 0x00000070436c7211 */ /* 0x000fc800078810ff */
[----:B------:R-:W-:Y:S02]  /*2170*/  LEA.HI.X.SX32 R109, R67, R70, 0x2, P4 ;  /* 0x00000046436d7211 */ /* 0x000fe400020f16ff */
[C---:B------:R-:W-:Y:S02]  /*2180*/  LEA R112, P4, R66.reuse, R112, 0x2 ;  /* 0x0000007042707211 */ /* 0x040fe400078810ff */
[----:B------:R-:W-:Y:S02]  /*2190*/  ISETP.GE.AND P3, PT, R113, UR8, PT ;  /* 0x0000000871007c0c */ /* 0x000fe4000bf66270 */
[----:B------:R-:W-:Y:S01]  /*21a0*/  LEA.HI.X.SX32 R113, R66, R70, 0x2, P4 ;  /* 0x0000004642717211 */ /* 0x000fe200020f16ff */
[----:B------:R-:W-:Y:S01]  /*21b0*/  VIADD R70, R114, UR7 ;  /* 0x0000000772467c36 */ /* 0x000fe20008000000 */
[----:B------:R-:W-:Y:S01]  /*21c0*/  ISETP.GE.AND P4, PT, R117, UR8, PT ;  /* 0x0000000875007c0c */ /* 0x000fe2000bf86270 */
[----:B------:R-:W-:Y:S01]  /*21d0*/  UISETP.GT.AND UP0, UPT, UR5, 0xff, UPT ;  /* 0x000000ff0500788c */ /* 0x000fe2000bf04270 */
[----:B------:R-:W-:Y:S01]  /*21e0*/  SEL R117, R71, RZ, !P3 ;  /* 0x000000ff47757207 */ /* 0x000fe20005800000 */
[----:B------:R-:W-:Y:S01]  /*21f0*/  USHF.L.U32 UR13, UR10, 0x7, URZ ;  /* 0x000000070a0d7899 */ /* 0x000fe200080006ff */
[----:B------:R-:W-:Y:S01]  /*2200*/  ISETP.GE.AND P3, PT, R116, UR8, PT ;  /* 0x0000000874007c0c */ /* 0x000fe2000bf66270 */
[----:B------:R-:W-:Y:S01]  /*2210*/  @!PT LDS RZ, [RZ] ;  /* 0x00000000fffff984 */ /* 0x000fe20000000800 */
[----:B------:R-:W-:Y:S01]  /*2220*/  @!PT LDS RZ, [RZ] ;  /* 0x00000000fffff984 */ /* 0x000fe20000000800 */
[----:B------:R-:W-:Y:S01]  /*2230*/  @!PT LDS RZ, [RZ] ;  /* 0x00000000fffff984 */ /* 0x000fe20000000800 */
[----:B------:R1:W-:Y:S01]  /*2240*/  LDGSTS.E [R70], desc[UR14][R48.64], P2 ;  /* 0x0000000030467fae */ /* 0x0003e200091a100e */
[----:B------:R-:W-:-:S02]  /*2250*/  LOP3.LUT R67, R0, 0x1c, RZ, 0xfc, !PT ;  /* 0x0000001c00437812 */ /* 0x000fc400078efcff */
[----:B------:R-:W-:Y:S01]  /*2260*/  SEL R116, R71, RZ, !P4 ;  /* 0x000000ff47747207 */ /* 0x000fe20006000000 */
[----:B------:R4:W-:Y:S01]  /*2270*/  LDGSTS.E [R70+0x800], desc[UR14][R50.64], P0 ;  /* 0x0080000032467fae */ /* 0x0009e200081a100e */
[----:B------:R-:W-:Y:S02]  /*2280*/  ISETP.NE.U32.AND P4, PT, R117, RZ, PT ;  /* 0x000000ff7500720c */ /* 0x000fe40003f85070 */
[----:B------:R-:W-:Y:S01]  /*2290*/  SEL R117, R71, RZ, !P3 ;  /* 0x000000ff47757207 */ /* 0x000fe20005800000 */
[----:B------:R-:W-:Y:S01]  /*22a0*/  LDGSTS.E [R70+0x1000], desc[UR14][R52.64], P6 ;  /* 0x0100000034467fae */ /* 0x000fe2000b1a100e */
[----:B------:R-:W-:Y:S02]  /*22b0*/  ISETP.GE.AND P2, PT, R67, UR8, PT ;  /* 0x0000000843007c0c */ /* 0x000fe4000bf46270 */
[----:B------:R-:W-:Y:S01]  /*22c0*/  ISETP.NE.U32.AND P3, PT, R116, RZ, PT ;  /* 0x000000ff7400720c */ /* 0x000fe20003f65070 */
[----:B------:R-:W-:Y:S01]  /*22d0*/  LDGSTS.E [R70+0x1800], desc[UR14][R54.64], P5 ;  /* 0x0180000036467fae */ /* 0x000fe2000a9a100e */
[----:B------:R-:W-:-:S02]  /*22e0*/  ISETP.NE.U32.AND P0, PT, R117, RZ, PT ;  /* 0x000000ff7500720c */ /* 0x000fc40003f05070 */
[----:B------:R-:W-:Y:S01]  /*22f0*/  SEL R116, R71, RZ, !P2 ;  /* 0x000000ff47747207 */ /* 0x000fe20005000000 */
[----:B--2---:R-:W5:Y:S01]  /*2300*/  LDL.LU R66, [R1+0x98] ;  /* 0x0000980001427983 */ /* 0x004f620000300800 */
[C---:B------:R-:W-:Y:S02]  /*2310*/  LOP3.LUT R117, R0.reuse, 0x20, RZ, 0xfc, !PT ;  /* 0x0000002000757812 */ /* 0x040fe400078efcff */
[----:B------:R-:W-:Y:S01]  /*2320*/  LOP3.LUT R67, R0, 0x24, RZ, 0xfc, !PT ;  /* 0x0000002400437812 */ /* 0x000fe200078efcff */
[----:B------:R-:W-:Y:S01]  /*2330*/  LDGSTS.E [R70+0x2000], desc[UR14][R56.64], P4 ;  /* 0x0200000038467fae */ /* 0x000fe2000a1a100e */
[----:B------:R-:W-:Y:S02]  /*2340*/  ISETP.NE.U32.AND P2, PT, R116, RZ, PT ;  /* 0x000000ff7400720c */ /* 0x000fe40003f45070 */
[----:B------:R-:W-:Y:S01]  /*2350*/  ISETP.GE.AND P6, PT, R117, UR8, PT ;  /* 0x0000000875007c0c */ /* 0x000fe2000bfc6270 */
[----:B------:R-:W-:Y:S01]  /*2360*/  LDGSTS.E [R70+0x2800], desc[UR14][R58.64], P3 ;  /* 0x028000003a467fae */ /* 0x000fe200099a100e */
[----:B------:R-:W-:-:S02]  /*2370*/  LOP3.LUT R116, R0, 0x28, RZ, 0xfc, !PT ;  /* 0x0000002800747812 */ /* 0x000fc400078efcff */
[----:B------:R-:W-:Y:S01]  /*2380*/  ISETP.GE.AND P5, PT, R67, UR8, PT ;  /* 0x0000000843007c0c */ /* 0x000fe2000bfa6270 */
[----:B------:R-:W-:Y:S01]  /*2390*/  LDGSTS.E [R70+0x3000], desc[UR14][R60.64], P0 ;  /* 0x030000003c467fae */ /* 0x000fe200081a100e */
[----:B------:R-:W-:Y:S02]  /*23a0*/  LOP3.LUT R67, R0, 0x2c, RZ, 0xfc, !PT ;  /* 0x0000002c00437812 */ /* 0x000fe400078efcff */
[C---:B------:R-:W-:Y:S02]  /*23b0*/  SEL R117, R71.reuse, RZ, !P6 ;  /* 0x000000ff47757207 */ /* 0x040fe40007000000 */
[----:B------:R-:W-:Y:S01]  /*23c0*/  ISETP.GE.AND P6, PT, R116, UR8, PT ;  /* 0x0000000874007c0c */ /* 0x000fe2000bfc6270 */
[----:B------:R-:W-:Y:S01]  /*23d0*/  LDGSTS.E [R70+0x3800], desc[UR14][R64.64], P2 ;  /* 0x0380000040467fae */ /* 0x000fe200091a100e */
[----:B------:R-:W-:Y:S02]  /*23e0*/  SEL R116, R71, RZ, !P5 ;  /* 0x000000ff47747207 */ /* 0x000fe40006800000 */
[----:B------:R-:W-:-:S02]  /*23f0*/  ISETP.GE.AND P5, PT, R67, UR8, PT ;  /* 0x0000000843007c0c */ /* 0x000fc4000bfa6270 */
[----:B------:R-:W-:Y:S02]  /*2400*/  ISETP.NE.U32.AND P4, PT, R117, RZ, PT ;  /* 0x000000ff7500720c */ /* 0x000fe40003f85070 */
[C---:B------:R-:W-:Y:S02]  /*2410*/  SEL R117, R71.reuse, RZ, !P6 ;  /* 0x000000ff47757207 */ /* 0x040fe40007000000 */
[----:B------:R-:W-:Y:S02]  /*2420*/  ISETP.NE.U32.AND P6, PT, R116, RZ, PT ;  /* 0x000000ff7400720c */ /* 0x000fe40003fc5070 */
[----:B------:R-:W-:Y:S02]  /*2430*/  SEL R116, R71, RZ, !P5 ;  /* 0x000000ff47747207 */ /* 0x000fe40006800000 */
[----:B------:R-:W-:Y:S02]  /*2440*/  ISETP.NE.U32.AND P5, PT, R117, RZ, PT ;  /* 0x000000ff7500720c */ /* 0x000fe40003fa5070 */
[----:B------:R-:W-:-:S02]  /*2450*/  LOP3.LUT R117, R0, 0x30, RZ, 0xfc, !PT ;  /* 0x0000003000757812 */ /* 0x000fc400078efcff */
[----:B------:R-:W-:Y:S01]  /*2460*/  LOP3.LUT R67, R0, 0x34, RZ, 0xfc, !PT ;  /* 0x0000003400437812 */ /* 0x000fe200078efcff */
[----:B------:R-:W-:Y:S01]  /*2470*/  LDGSTS.E [R70+0x4000], desc[UR14][R68.64], P4 ;  /* 0x0400000044467fae */ /* 0x000fe2000a1a100e */
[----:B------:R-:W-:Y:S02]  /*2480*/  ISETP.NE.U32.AND P3, PT, R116, RZ, PT ;  /* 0x000000ff7400720c */ /* 0x000fe40003f65070 */
[----:B------:R-:W-:Y:S01]  /*2490*/  ISETP.GE.AND P0, PT, R117, UR8, PT ;  /* 0x0000000875007c0c */ /* 0x000fe2000bf06270 */
[----:B------:R-:W-:Y:S01]  /*24a0*/  LDGSTS.E [R70+0x4800], desc[UR14][R76.64], P6 ;  /* 0x048000004c467fae */ /* 0x000fe2000b1a100e */
[C---:B------:R-:W-:Y:S02]  /*24b0*/  LOP3.LUT R116, R0.reuse, 0x38, RZ, 0xfc, !PT ;  /* 0x0000003800747812 */ /* 0x040fe400078efcff */
[----:B------:R-:W-:Y:S01]  /*24c0*/  ISETP.GE.AND P2, PT, R67, UR8, PT ;  /* 0x0000000843007c0c */ /* 0x000fe2000bf46270 */
[----:B------:R-:W-:Y:S01]  /*24d0*/  LDGSTS.E [R70+0x5000], desc[UR14][R78.64], P5 ;  /* 0x050000004e467fae */ /* 0x000fe2000a9a100e */
[----:B------:R-:W-:-:S02]  /*24e0*/  LOP3.LUT R67, R0, 0x3c, RZ, 0xfc, !PT ;  /* 0x0000003c00437812 */ /* 0x000fc400078efcff */
[C---:B------:R-:W-:Y:S02]  /*24f0*/  SEL R117, R71.reuse, RZ, !P0 ;  /* 0x000000ff47757207 */ /* 0x040fe40004000000 */
[----:B------:R-:W-:Y:S01]  /*2500*/  ISETP.GE.AND P0, PT, R116, UR8, PT ;  /* 0x0000000874007c0c */ /* 0x000fe2000bf06270 */
[----:B------:R-:W-:Y:S01]  /*2510*/  LDGSTS.E [R70+0x5800], desc[UR14][R80.64], P3 ;  /* 0x0580000050467fae */ /* 0x000fe200099a100e */
[----:B------:R-:W-:Y:S02]  /*2520*/  SEL R116, R71, RZ, !P2 ;  /* 0x000000ff47747207 */ /* 0x000fe40005000000 */
[----:B------:R-:W-:Y:S02]  /*2530*/  ISETP.GE.AND P4, PT, R67, UR8, PT ;  /* 0x0000000843007c0c */ /* 0x000fe4000bf86270 */
[----:B------:R-:W-:Y:S02]  /*2540*/  ISETP.NE.U32.AND P2, PT, R117, RZ, PT ;  /* 0x000000ff7500720c */ /* 0x000fe40003f45070 */
[----:B------:R-:W-:-:S02]  /*2550*/  SEL R117, R71, RZ, !P0 ;  /* 0x000000ff47757207 */ /* 0x000fc40004000000 */
[----:B------:R-:W-:Y:S02]  /*2560*/  ISETP.NE.U32.AND P0, PT, R116, RZ, PT ;  /* 0x000000ff7400720c */ /* 0x000fe40003f05070 */
[----:B------:R-:W-:Y:S02]  /*2570*/  SEL R116, R71, RZ, !P4 ;  /* 0x000000ff47747207 */ /* 0x000fe40006000000 */
[----:B------:R-:W-:Y:S02]  /*2580*/  ISETP.NE.U32.AND P4, PT, R117, RZ, PT ;  /* 0x000000ff7500720c */ /* 0x000fe40003f85070 */
[----:B------:R-:W-:Y:S02]  /*2590*/  ISETP.NE.U32.AND P6, PT, R116, RZ, PT ;  /* 0x000000ff7400720c */ /* 0x000fe40003fc5070 */
[C---:B------:R-:W-:Y:S02]  /*25a0*/  LOP3.LUT R67, R0.reuse, 0x40, RZ, 0xfc, !PT ;  /* 0x0000004000437812 */ /* 0x040fe400078efcff */
[----:B------:R-:W-:-:S02]  /*25b0*/  LOP3.LUT R117, R0, 0x44, RZ, 0xfc, !PT ;  /* 0x0000004400757812 */ /* 0x000fc400078efcff */
[C---:B------:R-:W-:Y:S02]  /*25c0*/  LOP3.LUT R116, R0.reuse, 0x48, RZ, 0xfc, !PT ;  /* 0x0000004800747812 */ /* 0x040fe400078efcff */
[----:B------:R-:W-:Y:S02]  /*25d0*/  LOP3.LUT R67, R0, 0x4c, RZ, 0xfc, !PT ;  /* 0x0000004c00437812 */ /* 0x000fe400078efcff */
[----:B------:R-:W2:Y:S02]  /*25e0*/  S2R R0, SR_TID.X ;  /* 0x0000000000007919 */ /* 0x000ea40000002100 */
[----:B--2---:R-:W-:-:S04]  /*25f0*/  SHF.R.U32.HI R0, RZ, 0x7, R0 ;  /* 0x00000007ff007819 */ /* 0x004fc80000011600 */
[----:B------:R-:W-:-:S04]  /*2600*/  SGXT.U32 R0, R0, 0x2 ;  /* 0x000000020000781a */ /* 0x000fc80000000000 */
[----:B------:R-:W-:-:S04]  /*2610*/  LOP3.LUT R0, R0, 0x40, RZ, 0xfc, !PT ;  /* 0x0000004000007812 */ /* 0x000fc800078efcff */
[----:B------:R-:W-:Y:S02]  /*2620*/  ISETP.GE.AND P5, PT, R0, UR8, PT ;  /* 0x0000000800007c0c */ /* 0x000fe4000bfa6270 */
[----:B------:R-:W2:Y:S01]  /*2630*/  S2R R0, SR_TID.X ;  /* 0x0000000000007919 */ /* 0x000ea20000002100 */
[----:B------:R-:W-:Y:S02]  /*2640*/  ISETP.GE.AND P3, PT, R117, UR8, PT ;  /* 0x0000000875007c0c */ /* 0x000fe4000bf66270 */
[----:B------:R-:W-:Y:S02]  /*2650*/  SEL R117, R71, RZ, !P5 ;  /* 0x000000ff47757207 */ /* 0x000fe40006800000 */
[----:B------:R-:W-:Y:S02]  /*2660*/  ISETP.GE.AND P5, PT, R67, UR8, PT ;  /* 0x0000000843007c0c */ /* 0x000fe4000bfa6270 */
[----:B------:R-:W-:Y:S02]  /*2670*/  SEL R67, RZ, 0x4, P1 ;  /* 0x00000004ff437807 */ /* 0x000fe40000800000 */
[----:B--2---:R-:W-:-:S04]  /*2680*/  SHF.R.U32.HI R0, RZ, 0x7, R0 ;  /* 0x00000007ff007819 */ /* 0x004fc80000011600 */
[----:B------:R-:W-:Y:S01]  /*2690*/  SGXT.U32 R0, R0, 0x2 ;  /* 0x000000020000781a */ /* 0x000fe20000000000 */
[----:B---3--:R-:W-:Y:S01]  /*26a0*/  LDGSTS.E [R70+0x6000], desc[UR14][R10.64], P2 ;  /* 0x060000000a467fae */ /* 0x008fe200091a100e */
[----:B------:R-:W-:Y:S02]  /*26b0*/  ISETP.GE.AND P2, PT, R116, UR8, PT ;  /* 0x0000000874007c0c */ /* 0x000fe4000bf46270 */
[----:B------:R-:W-:Y:S01]  /*26c0*/  SEL R116, R71, RZ, !P3 ;  /* 0x000000ff47747207 */ /* 0x000fe20005800000 */
[----:B------:R-:W-:Y:S01]  /*26d0*/  LDGSTS.E [R70+0x6800], desc[UR14][R12.64], P0 ;  /* 0x068000000c467fae */ /* 0x000fe200081a100e */
[----:B------:R-:W-:Y:S02]  /*26e0*/  ISETP.NE.U32.AND P3, PT, R117, RZ, PT ;  /* 0x000000ff7500720c */ /* 0x000fe40003f65070 */
[----:B------:R-:W-:Y:S01]  /*26f0*/  SEL R117, R71, RZ, !P2 ;  /* 0x000000ff47757207 */ /* 0x000fe20005000000 */
[----:B------:R-:W-:Y:S01]  /*2700*/  LDGSTS.E [R70+0x7000], desc[UR14][R14.64], P4 ;  /* 0x070000000e467fae */ /* 0x000fe2000a1a100e */
[----:B------:R-:W-:-:S02]  /*2710*/  ISETP.NE.U32.AND P2, PT, R116, RZ, PT ;  /* 0x000000ff7400720c */ /* 0x000fc40003f45070 */
[----:B------:R-:W-:Y:S01]  /*2720*/  SEL R116, R71, RZ, !P5 ;  /* 0x000000ff47747207 */ /* 0x000fe20006800000 */
[----:B------:R-:W-:Y:S01]  /*2730*/  LDGSTS.E [R70+0x7800], desc[UR14][R16.64], P6 ;  /* 0x0780000010467fae */ /* 0x000fe2000b1a100e */
[----:B------:R-:W-:Y:S02]  /*2740*/  ISETP.NE.U32.AND P5, PT, R117, RZ, PT ;  /* 0x000000ff7500720c */ /* 0x000fe40003fa5070 */
[----:B------:R-:W-:Y:S02]  /*2750*/  LOP3.LUT R117, R0, 0x50, RZ, 0xfc, !PT ;  /* 0x0000005000757812 */ /* 0x000fe400078efcff */
[----:B------:R-:W-:Y:S01]  /*2760*/  ISETP.NE.U32.AND P1, PT, R116, RZ, PT ;  /* 0x000000ff7400720c */ /* 0x000fe20003f25070 */
[----:B------:R-:W-:Y:S01]  /*2770*/  LDGSTS.E [R70+0x8000], desc[UR14][R18.64], P3 ;  /* 0x0800000012467fae */ /* 0x000fe200099a100e */
[----:B------:R-:W-:Y:S02]  /*2780*/  LOP3.LUT R116, R0, 0x54, RZ, 0xfc, !PT ;  /* 0x0000005400747812 */ /* 0x000fe400078efcff */
[----:B------:R-:W-:Y:S01]  /*2790*/  ISETP.GE.AND P0, PT, R117, UR8, PT ;  /* 0x0000000875007c0c */ /* 0x000fe2000bf06270 */
[----:B------:R-:W-:Y:S01]  /*27a0*/  LDGSTS.E [R70+0x8800], desc[UR14][R20.64], P2 ;  /* 0x0880000014467fae */ /* 0x000fe200091a100e */
[----:B------:R-:W-:-:S02]  /*27b0*/  ISETP.GE.AND P4, PT, R116, UR8, PT ;  /* 0x0000000874007c0c */ /* 0x000fc4000bf86270 */
[C---:B------:R-:W-:Y:S01]  /*27c0*/  SEL R116, R71.reuse, RZ, !P0 ;  /* 0x000000ff47747207 */ /* 0x040fe20004000000 */
[----:B------:R-:W-:Y:S03]  /*27d0*/  LDGSTS.E [R70+0x9000], desc[UR14][R22.64], P5 ;  /* 0x0900000016467fae */ /* 0x000fe6000a9a100e */
[----:B------:R-:W-:Y:S01]  /*27e0*/  ISETP.NE.U32.AND P0, PT, R116, RZ, PT ;  /* 0x000000ff7400720c */ /* 0x000fe20003f05070 */
[----:B------:R-:W-:Y:S01]  /*27f0*/  LDGSTS.E [R70+0x9800], desc[UR14][R24.64], P1 ;  /* 0x0980000018467fae */ /* 0x000fe200089a100e */
[----:B------:R-:W-:Y:S02]  /*2800*/  SEL R116, R71, RZ, !P4 ;  /* 0x000000ff47747207 */ /* 0x000fe40006000000 */
[----:B------:R-:W-:Y:S02]  /*2810*/  LOP3.LUT R117, R0, 0x58, RZ, 0xfc, !PT ;  /* 0x0000005800757812 */ /* 0x000fe400078efcff */
[----:B------:R-:W-:-:S02]  /*2820*/  ISETP.NE.U32.AND P4, PT, R116, RZ, PT ;  /* 0x000000ff7400720c */ /* 0x000fc40003f85070 */
[----:B------:R-:W-:Y:S02]  /*2830*/  LOP3.LUT R116, R0, 0x5c, RZ, 0xfc, !PT ;  /* 0x0000005c00747812 */ /* 0x000fe400078efcff */
[----:B------:R-:W-:Y:S02]  /*2840*/  ISETP.GE.AND P6, PT, R117, UR8, PT ;  /* 0x0000000875007c0c */ /* 0x000fe4000bfc6270 */
[----:B------:R-:W-:Y:S01]  /*2850*/  ISETP.GE.AND P3, PT, R116, UR8, PT ;  /* 0x0000000874007c0c */ /* 0x000fe2000bf66270 */
[----:B------:R-:W-:Y:S01]  /*2860*/  LDGSTS.E [R70+0xa000], desc[UR14][R26.64], P0 ;  /* 0x0a0000001a467fae */ /* 0x000fe200081a100e */
[C---:B------:R-:W-:Y:S02]  /*2870*/  SEL R116, R71.reuse, RZ, !P6 ;  /* 0x000000ff47747207 */ /* 0x040fe40007000000 */
[----:B------:R-:W-:Y:S02]  /*2880*/  LOP3.LUT R117, R0, 0x60, RZ, 0xfc, !PT ;  /* 0x0000006000757812 */ /* 0x000fe400078efcff */
[----:B------:R-:W-:Y:S01]  /*2890*/  ISETP.NE.U32.AND P6, PT, R116, RZ, PT ;  /* 0x000000ff7400720c */ /* 0x000fe20003fc5070 */
[----:B------:R-:W-:Y:S01]  /*28a0*/  LDGSTS.E [R70+0xa800], desc[UR14][R28.64], P4 ;  /* 0x0a8000001c467fae */ /* 0x000fe2000a1a100e */
[----:B------:R-:W-:-:S02]  /*28b0*/  SEL R116, R71, RZ, !P3 ;  /* 0x000000ff47747207 */ /* 0x000fc40005800000 */
[----:B------:R-:W-:Y:S02]  /*28c0*/  ISETP.GE.AND P2, PT, R117, UR8, PT ;  /* 0x0000000875007c0c */ /* 0x000fe4000bf46270 */
[----:B------:R-:W-:Y:S02]  /*28d0*/  LOP3.LUT R117, R0, 0x68, RZ, 0xfc, !PT ;  /* 0x0000006800757812 */ /* 0x000fe400078efcff */
[----:B------:R-:W-:Y:S02]  /*28e0*/  ISETP.NE.U32.AND P3, PT, R116, RZ, PT ;  /* 0x000000ff7400720c */ /* 0x000fe40003f65070 */
[----:B------:R-:W-:Y:S02]  /*28f0*/  ISETP.GE.AND P1, PT, R117, UR8, PT ;  /* 0x0000000875007c0c */ /* 0x000fe4000bf26270 */
[----:B------:R-:W-:Y:S01]  /*2900*/  LOP3.LUT R117, R0, 0x70, RZ, 0xfc, !PT ;  /* 0x0000007000757812 */ /* 0x000fe200078efcff */
[----:B------:R-:W-:Y:S03]  /*2910*/  LDGSTS.E [R70+0xb000], desc[UR14][R30.64], P6 ;  /* 0x0b0000001e467fae */ /* 0x000fe6000b1a100e */
[----:B------:R-:W-:-:S02]  /*2920*/  ISETP.GE.AND P4, PT, R117, UR8, PT ;  /* 0x0000000875007c0c */ /* 0x000fc4000bf86270 */
[----:B------:R-:W-:-:S03]  /*2930*/  LOP3.LUT R117, R0, 0x78, RZ, 0xfc, !PT ;  /* 0x0000007800757812 */ /* 0x000fc600078efcff */
[----:B------:R-:W-:Y:S01]  /*2940*/  LDGSTS.E [R70+0xb800], desc[UR14][R32.64], P3 ;  /* 0x0b80000020467fae */ /* 0x000fe200099a100e */
[----:B------:R-:W-:Y:S02]  /*2950*/  ISETP.GE.AND P3, PT, R117, UR8, PT ;  /* 0x0000000875007c0c */ /* 0x000fe4000bf66270 */
[----:B------:R-:W-:Y:S01]  /*2960*/  LOP3.LUT R116, R0, 0x64, RZ, 0xfc, !PT ;  /* 0x0000006400747812 */ /* 0x000fe200078efcff */
[----:B------:R-:W2:Y:S03]  /*2970*/  S2R R117, SR_TID.X ;  /* 0x0000000000757919 */ /* 0x000ea60000002100 */
[----:B------:R-:W-:Y:S02]  /*2980*/  ISETP.GE.AND P5, PT, R116, UR8, PT ;  /* 0x0000000874007c0c */ /* 0x000fe4000bfa6270 */
[----:B------:R-:W-:-:S04]  /*2990*/  SEL R116, R71, RZ, !P2 ;  /* 0x000000ff47747207 */ /* 0x000fc80005000000 */
[----:B------:R-:W-:Y:S02]  /*29a0*/  ISETP.NE.U32.AND P2, PT, R116, RZ, PT ;  /* 0x000000ff7400720c */ /* 0x000fe40003f45070 */
[----:B------:R-:W-:-:S04]  /*29b0*/  SEL R116, R71, RZ, !P5 ;  /* 0x000000ff47747207 */ /* 0x000fc80006800000 */
[----:B------:R-:W-:Y:S02]  /*29c0*/  ISETP.NE.U32.AND P5, PT, R116, RZ, PT ;  /* 0x000000ff7400720c */ /* 0x000fe40003fa5070 */
[----:B------:R-:W-:-:S04]  /*29d0*/  LOP3.LUT R116, R0, 0x6c, RZ, 0xfc, !PT ;  /* 0x0000006c00747812 */ /* 0x000fc800078efcff */
[----:B------:R-:W-:Y:S01]  /*29e0*/  ISETP.GE.AND P0, PT, R116, UR8, PT ;  /* 0x0000000874007c0c */ /* 0x000fe2000bf06270 */
[----:B------:R-:W-:Y:S01]  /*29f0*/  LDGSTS.E [R70+0xc000], desc[UR14][R34.64], P2 ;  /* 0x0c00000022467fae */ /* 0x000fe200091a100e */
[----:B------:R-:W-:-:S04]  /*2a00*/  SEL R116, R71, RZ, !P1 ;  /* 0x000000ff47747207 */ /* 0x000fc80004800000 */
[----:B------:R-:W-:Y:S01]  /*2a10*/  ISETP.NE.U32.AND P1, PT, R116, RZ, PT ;  /* 0x000000ff7400720c */ /* 0x000fe20003f25070 */
[----:B------:R-:W-:Y:S01]  /*2a20*/  LDGSTS.E [R70+0xc800], desc[UR14][R36.64], P5 ;  /* 0x0c80000024467fae */ /* 0x000fe2000a9a100e */
[----:B------:R-:W-:-:S04]  /*2a30*/  SEL R116, R71, RZ, !P0 ;  /* 0x000000ff47747207 */ /* 0x000fc80004000000 */
[----:B------:R-:W-:Y:S02]  /*2a40*/  ISETP.NE.U32.AND P0, PT, R116, RZ, PT ;  /* 0x000000ff7400720c */ /* 0x000fe40003f05070 */
[----:B------:R-:W-:Y:S02]  /*2a50*/  LOP3.LUT R116, R0, 0x74, RZ, 0xfc, !PT ;  /* 0x0000007400747812 */ /* 0x000fe400078efcff */
[----:B--2---:R-:W-:Y:S02]  /*2a60*/  LOP3.LUT R117, R117, 0x7f, RZ, 0xc0, !PT ;  /* 0x0000007f75757812 */ /* 0x004fe400078ec0ff */
[----:B------:R-:W-:Y:S01]  /*2a70*/  ISETP.GE.AND P6, PT, R116, UR8, PT ;  /* 0x0000000874007c0c */ /* 0x000fe2000bfc6270 */
[----:B------:R-:W-:Y:S01]  /*2a80*/  LDGSTS.E [R70+0xd000], desc[UR14][R38.64], P1 ;  /* 0x0d00000026467fae */ /* 0x000fe200089a100e */
[----:B------:R-:W-:Y:S02]  /*2a90*/  SEL R116, R71, RZ, !P4 ;  /* 0x000000ff47747207 */ /* 0x000fe40006000000 */
[----:B------:R-:W-:-:S02]  /*2aa0*/  ISETP.GE.AND P5, PT, R117, UR8, PT ;  /* 0x0000000875007c0c */ /* 0x000fc4000bfa6270 */
[----:B------:R-:W2:Y:S01]  /*2ab0*/  S2R R117, SR_TID.X ;  /* 0x0000000000757919 */ /* 0x000ea20000002100 */
[----:B------:R-:W-:Y:S02]  /*2ac0*/  ISETP.NE.U32.AND P4, PT, R116, RZ, PT ;  /* 0x000000ff7400720c */ /* 0x000fe40003f85070 */
[----:B------:R-:W-:Y:S01]  /*2ad0*/  SEL R116, R71, RZ, !P6 ;  /* 0x000000ff47747207 */ /* 0x000fe20007000000 */
[----:B------:R-:W-:Y:S03]  /*2ae0*/  LDGSTS.E [R70+0xd800], desc[UR14][R40.64], P0 ;  /* 0x0d80000028467fae */ /* 0x000fe600081a100e */
[----:B------:R-:W-:Y:S02]  /*2af0*/  ISETP.NE.U32.AND P6, PT, R116, RZ, PT ;  /* 0x000000ff7400720c */ /* 0x000fe40003fc5070 */
[----:B------:R-:W-:-:S04]  /*2b00*/  LOP3.LUT R116, R0, 0x7c, RZ, 0xfc, !PT ;  /* 0x0000007c00747812 */ /* 0x000fc800078efcff */
[----:B------:R-:W-:Y:S01]  /*2b10*/  ISETP.GE.AND P2, PT, R116, UR8, PT ;  /* 0x0000000874007c0c */ /* 0x000fe2000bf46270 */
[----:B------:R-:W-:Y:S01]  /*2b20*/  LDGSTS.E [R70+0xe000], desc[UR14][R42.64], P4 ;  /* 0x0e0000002a467fae */ /* 0x000fe2000a1a100e */
[C---:B------:R-:W-:Y:S02]  /*2b30*/  SEL R116, R71.reuse, RZ, !P3 ;  /* 0x000000ff47747207 */ /* 0x040fe40005800000 */
[----:B------:R-:W-:Y:S02]  /*2b40*/  ISETP.GE.AND P1, PT, R0, UR6, PT ;  /* 0x0000000600007c0c */ /* 0x000fe4000bf26270 */
[----:B------:R-:W-:Y:S01]  /*2b50*/  ISETP.NE.U32.AND P3, PT, R116, RZ, PT ;  /* 0x000000ff7400720c */ /* 0x000fe20003f65070 */
[----:B------:R-:W-:Y:S01]  /*2b60*/  LDGSTS.E [R70+0xe800], desc[UR14][R44.64], P6 ;  /* 0x0e8000002c467fae */ /* 0x000fe2000b1a100e */
[C---:B------:R-:W-:Y:S02]  /*2b70*/  SEL R116, R71.reuse, RZ, !P2 ;  /* 0x000000ff47747207 */ /* 0x040fe40005000000 */
[----:B------:R-:W-:-:S02]  /*2b80*/  SEL R71, R71, RZ, !P5 ;  /* 0x000000ff47477207 */ /* 0x000fc40006800000 */
[----:B------:R-:W-:Y:S02]  /*2b90*/  ISETP.NE.U32.AND P2, PT, R116, RZ, PT ;  /* 0x000000ff7400720c */ /* 0x000fe40003f45070 */
[----:B------:R-:W-:Y:S02]  /*2ba0*/  PLOP3.LUT P5, PT, PT, PT, UP0, 0x80, 0x8 ;  /* 0x000000000008781c */ /* 0x000fe40003faf008 */
[----:B------:R-:W-:Y:S02]  /*2bb0*/  SEL R116, RZ, 0x4, P1 ;  /* 0x00000004ff747807 */ /* 0x000fe40000800000 */
[----:B------:R-:W-:Y:S01]  /*2bc0*/  PLOP3.LUT P1, PT, PT, PT, UP0, 0x80, 0x8 ;  /* 0x000000000008781c */ /* 0x000fe20003f2f008 */
[----:B------:R-:W-:Y:S01]  /*2bd0*/  LDGSTS.E [R70+0xf000], desc[UR14][R46.64], P3 ;  /* 0x0f0000002e467fae */ /* 0x000fe200099a100e */
[----:B------:R-:W-:Y:S02]  /*2be0*/  SEL R116, R116, RZ, P5 ;  /* 0x000000ff74747207 */ /* 0x000fe40002800000 */
[----:B------:R-:W-:-:S02]  /*2bf0*/  ISETP.NE.U32.AND P5, PT, R71, RZ, PT ;  /* 0x000000ff4700720c */ /* 0x000fc40003fa5070 */
[----:B------:R-:W-:Y:S01]  /*2c00*/  SEL R71, R67, RZ, P1 ;  /* 0x000000ff43477207 */ /* 0x000fe20000800000 */
[----:B------:R-:W-:Y:S01]  /*2c10*/  LDGSTS.E [R70+0xf800], desc[UR14][R62.64], P2 ;  /* 0x0f8000003e467fae */ /* 0x000fe200091a100e */
[----:B------:R-:W-:Y:S02]  /*2c20*/  ISETP.NE.U32.AND P1, PT, R116, RZ, PT ;  /* 0x000000ff7400720c */ /* 0x000fe40003f25070 */
[C---:B--2---:R-:W-:Y:S01]  /*2c30*/  LOP3.LUT R116, R117.reuse, 0x180, RZ, 0xc0, !PT ;  /* 0x0000018075747812 */ /* 0x044fe200078ec0ff */
[----:B------:R-:W-:Y:S01]  /*2c40*/  IMAD.SHL.U32 R117, R117, 0x4, RZ ;  /* 0x0000000475757824 */ /* 0x000fe200078e00ff */
[----:B------:R-:W-:Y:S01]  /*2c50*/  ISETP.NE.U32.AND P0, PT, R71, RZ, PT ;  /* 0x000000ff4700720c */ /* 0x000fe20003f05070 */
[----:B------:R-:W0:Y:S01]  /*2c60*/  LDGDEPBAR ;  /* 0x00000000000079af */ /* 0x000e220000000000 */
[----:B------:R-:W-:Y:S01]  /*2c70*/  SHF.R.U32.HI R71, RZ, 0x3, R116 ;  /* 0x00000003ff477819 */ /* 0x000fe20000011674 */
[----:B------:R-:W-:Y:S02]  /*2c80*/  IMAD.U32 R116, RZ, RZ, UR13 ;  /* 0x0000000dff747e24 */ /* 0x000fe4000f8e00ff */
[----:B------:R-:W5:Y:S01]  /*2c90*/  LDL.LU R67, [R1+0x94] ;  /* 0x0000940001437983 */ /* 0x000f620000300800 */
[----:B------:R-:W-:Y:S01]  /*2ca0*/  LOP3.LUT R71, R71, 0x7fc, R117, 0x78, !PT ;  /* 0x000007fc47477812 */ /* 0x000fe200078e7875 */
[----:B-1----:R-:W-:-:S04]  /*2cb0*/  IMAD.WIDE R48, R116, 0x4, R48 ;  /* 0x0000000474307825 */ /* 0x002fc800078e0230 */
[C---:B------:R-:W-:Y:S02]  /*2cc0*/  VIADD R117, R71.reuse, UR7 ;  /* 0x0000000747757c36 */ /* 0x040fe40008000000 */
[----:B----4-:R-:W-:Y:S01]  /*2cd0*/  IMAD.WIDE R50, R116, 0x4, R50 ;  /* 0x0000000474327825 */ /* 0x010fe200078e0232 */
[----:B------:R-:W-:Y:S02]  /*2ce0*/  LOP3.LUT R116, R71, 0x40, RZ, 0x3c, !PT ;  /* 0x0000004047747812 */ /* 0x000fe400078e3cff */
[----:B------:R-:W-:Y:S04]  /*2cf0*/  LDGSTS.E [R117+0x20000], desc[UR14][R82.64], P5 ;  /* 0x2000000052757fae */ /* 0x000fe8000a9a100e */
[----:B------:R-:W-:Y:S01]  /*2d00*/  LDGSTS.E [R117+0x21000], desc[UR14][R86.64], P5 ;  /* 0x2100000056757fae */ /* 0x000fe2000a9a100e */
[----:B------:R-:W-:-:S03]  /*2d10*/  VIADD R116, R116, UR7 ;  /* 0x0000000774747c36 */ /* 0x000fc60008000000 */
[----:B------:R-:W-:Y:S04]  /*2d20*/  LDGSTS.E [R117+0x22000], desc[UR14][R90.64], P5 ;  /* 0x220000005a757fae */ /* 0x000fe8000a9a100e */
        /* <DEDUP_REMOVED lines=13> */
[----:B------:R-:W0:Y:S01]  /*2e00*/  LDGDEPBAR ;  /* 0x00000000000079af */ /* 0x000e220000000000 */
[----:B------:R-:W-:Y:S01]  /*2e10*/  BAR.SYNC.DEFER_BLOCKING 0x0 ;  /* 0x0000000000007b1d */ /* 0x000fe20000010000 */
[----:B------:R-:W-:-:S05]  /*2e20*/  PLOP3.LUT P2, PT, PT, PT, UP0, 0x80, 0x8 ;  /* 0x000000000008781c */ /* 0x000fca0003f4f008 */
[----:B------:R-:W-:Y:S01]  /*2e30*/  @!PT LDS RZ, [RZ] ;  /* 0x00000000fffff984 */ /* 0x000fe20000000800 */
[----:B------:R-:W-:Y:S01]  /*2e40*/  @!PT LDS RZ, [RZ] ;  /* 0x00000000fffff984 */ /* 0x000fe20000000800 */
[----:B------:R-:W-:Y:S01]  /*2e50*/  @!PT LDS RZ, [RZ] ;  /* 0x00000000fffff984 */ /* 0x000fe20000000800 */
[----:B------:R1:W-:Y:S04]  /*2e60*/  LDGSTS.E [R70+0x10000], desc[UR14][R48.64], P1 ;  /* 0x1000000030467fae */ /* 0x0003e800089a100e */
[----:B------:R-:W-:Y:S01]  /*2e70*/  LDGSTS.E [R70+0x10800], desc[UR14][R50.64], P0 ;  /* 0x1080000032467fae */ /* 0x000fe200081a100e */
[----:B-1----:R-:W-:-:S04]  /*2e80*/  LOP3.LUT R49, R0, 0x8, RZ, 0xfc, !PT ;  /* 0x0000000800317812 */ /* 0x002fc800078efcff */
[----:B------:R-:W-:Y:S02]  /*2e90*/  ISETP.GE.AND P1, PT, R49, UR6, PT ;  /* 0x0000000631007c0c */ /* 0x000fe4000bf26270 */
[----:B------:R-:W-:Y:S02]  /*2ea0*/  PLOP3.LUT P0, PT, PT, PT, UP0, 0x80, 0x8 ;  /* 0x000000000008781c */ /* 0x000fe40003f0f008 */
[----:B------:R-:W-:Y:S02]  /*2eb0*/  SEL R48, RZ, 0x4, P1 ;  /* 0x00000004ff307807 */ /* 0x000fe40000800000 */
[----:B------:R-:W-:Y:S02]  /*2ec0*/  LOP3.LUT R49, R0, 0xc, RZ, 0xfc, !PT ;  /* 0x0000000c00317812 */ /* 0x000fe400078efcff */
[----:B------:R-:W-:Y:S02]  /*2ed0*/  SEL R48, R48, RZ, P0 ;  /* 0x000000ff30307207 */ /* 0x000fe40000000000 */
[----:B------:R-:W-:-:S02]  /*2ee0*/  ISETP.GE.AND P0, PT, R49, UR6, PT ;  /* 0x0000000631007c0c */ /* 0x000fc4000bf06270 */
[----:B------:R-:W-:Y:S01]  /*2ef0*/  ISETP.NE.U32.AND P1, PT, R48, RZ, PT ;  /* 0x000000ff3000720c */ /* 0x000fe20003f25070 */
[----:B------:R-:W-:-:S04]  /*2f00*/  IMAD.U32 R48, RZ, RZ, UR13 ;  /* 0x0000000dff307e24 */ /* 0x000fc8000f8e00ff */
[----:B------:R-:W-:Y:S01]  /*2f10*/  IMAD.WIDE R52, R48, 0x4, R52 ;  /* 0x0000000430347825 */ /* 0x000fe200078e0234 */
[----:B------:R-:W-:Y:S02]  /*2f20*/  SEL R48, RZ, 0x4, P0 ;  /* 0x00000004ff307807 */ /* 0x000fe40000000000 */
[----:B------:R-:W-:Y:S02]  /*2f30*/  LOP3.LUT R49, R0, 0x10, RZ, 0xfc, !PT ;  /* 0x0000001000317812 */ /* 0x000fe400078efcff */
[----:B------:R-:W-:Y:S02]  /*2f40*/  SEL R48, R48, RZ, P2 ;  /* 0x000000ff30307207 */ /* 0x000fe40001000000 */
[----:B------:R-:W-:Y:S01]  /*2f50*/  ISETP.GE.AND P0, PT, R49, UR6, PT ;  /* 0x0000000631007c0c */ /* 0x000fe2000bf06270 */
[----:B------:R1:W-:Y:S01]  /*2f60*/  LDGSTS.E [R70+0x11000], desc[UR14][R52.64], P1 ;  /* 0x1100000034467fae */ /* 0x0003e200089a100e */
[----:B------:R-:W-:Y:S01]  /*2f70*/  ISETP.NE.U32.AND P2, PT, R48, RZ, PT ;  /* 0x000000ff3000720c */ /* 0x000fe20003f45070 */
[----:B------:R-:W-:Y:S01]  /*2f80*/  IMAD.U32 R48, RZ, RZ, UR13 ;  /* 0x0000000dff307e24 */ /* 0x000fe2000f8e00ff */
[----:B------:R-:W-:-:S03]  /*2f90*/  LOP3.LUT R49, R0, 0x14, RZ, 0xfc, !PT ;  /* 0x0000001400317812 */ /* 0x000fc600078efcff */
[----:B------:R-:W-:Y:S01]  /*2fa0*/  IMAD.WIDE R54, R48, 0x4, R54 ;  /* 0x0000000430367825 */ /* 0x000fe200078e0236 */
[----:B------:R-:W-:Y:S02]  /*2fb0*/  SEL R48, RZ, 0x4, P0 ;  /* 0x00000004ff307807 */ /* 0x000fe40000000000 */
[----:B------:R-:W-:Y:S02]  /*2fc0*/  ISETP.GE.AND P0, PT, R49, UR6, PT ;  /* 0x0000000631007c0c */ /* 0x000fe4000bf06270 */
[----:B------:R-:W2:Y:S01]  /*2fd0*/  S2R R49, SR_TID.X ;  /* 0x0000000000317919 */ /* 0x000ea20000002100 */
[----:B------:R-:W-:Y:S01]  /*2fe0*/  PLOP3.LUT P1, PT, PT, PT, UP0, 0x80, 0x8 ;  /* 0x000000000008781c */ /* 0x000fe20003f2f008 */
[----:B-1----:R-:W1:Y:S03]  /*2ff0*/  S2R R53, SR_TID.X ;  /* 0x0000000000357919 */ /* 0x002e660000002100 */
[----:B------:R-:W-:Y:S01]  /*3000*/  SEL R48, R48, RZ, P1 ;  /* 0x000000ff30307207 */ /* 0x000fe20000800000 */
[----:B------:R3:W-:Y:S03]  /*3010*/  LDGSTS.E [R70+0x11800], desc[UR14][R54.64], P2 ;  /* 0x1180000036467fae */ /* 0x0007e600091a100e */
[----:B------:R-:W-:Y:S01]  /*3020*/  ISETP.NE.U32.AND P1, PT, R48, RZ, PT ;  /* 0x000000ff3000720c */ /* 0x000fe20003f25070 */
[----:B------:R-:W-:Y:S01]  /*3030*/  IMAD.U32 R48, RZ, RZ, UR13 ;  /* 0x0000000dff307e24 */ /* 0x000fe2000f8e00ff */
[----:B------:R-:W-:-:S03]  /*3040*/  PLOP3.LUT P2, PT, PT, PT, UP0, 0x80, 0x8 ;  /* 0x000000000008781c */ /* 0x000fc60003f4f008 */
[----:B------:R-:W-:Y:S01]  /*3050*/  IMAD.WIDE R56, R48, 0x4, R56 ;  /* 0x0000000430387825 */ /* 0x000fe200078e0238 */
[----:B------:R-:W-:-:S04]  /*3060*/  SEL R48, RZ, 0x4, P0 ;  /* 0x00000004ff307807 */ /* 0x000fc80000000000 */
[----:B------:R-:W-:-:S03]  /*3070*/  SEL R48, R48, RZ, P2 ;  /* 0x000000ff30307207 */ /* 0x000fc60001000000 */
[----:B------:R4:W-:Y:S01]  /*3080*/  LDGSTS.E [R70+0x12000], desc[UR14][R56.64], P1 ;  /* 0x1200000038467fae */ /* 0x0009e200089a100e */
[----:B------:R-:W-:Y:S01]  /*3090*/  ISETP.NE.U32.AND P0, PT, R48, RZ, PT ;  /* 0x000000ff3000720c */ /* 0x000fe20003f05070 */
[----:B------:R-:W-:Y:S01]  /*30a0*/  IMAD.U32 R48, RZ, RZ, UR13 ;  /* 0x0000000dff307e24 */ /* 0x000fe2000f8e00ff */
[----:B--2---:R-:W-:-:S03]  /*30b0*/  LOP3.LUT R49, R49, 0x7f, RZ, 0xc0, !PT ;  /* 0x0000007f31317812 */ /* 0x004fc600078ec0ff */
[----:B------:R-:W-:Y:S01]  /*30c0*/  IMAD.WIDE R58, R48, 0x4, R58 ;  /* 0x00000004303a7825 */ /* 0x000fe200078e023a */
[----:B------:R-:W-:-:S03]  /*30d0*/  ISETP.GE.AND P1, PT, R49, UR6, PT ;  /* 0x0000000631007c0c */ /* 0x000fc6000bf26270 */
[C---:B-1----:R-:W-:Y:S01]  /*30e0*/  IMAD.SHL.U32 R49, R53.reuse, 0x10, RZ ;  /* 0x0000001035317824 */ /* 0x042fe200078e00ff */
[----:B------:R-:W-:Y:S01]  /*30f0*/  SHF.R.S32.HI R50, RZ, 0x3, R53 ;  /* 0x00000003ff327819 */ /* 0x000fe20000011435 */
[----:B------:R-:W-:Y:S02]  /*3100*/  IMAD.SHL.U32 R52, R53, 0x8, RZ ;  /* 0x0000000835347824 */ /* 0x000fe400078e00ff */
[----:B------:R1:W-:Y:S01]  /*3110*/  LDGSTS.E [R70+0x12800], desc[UR14][R58.64], P0 ;  /* 0x128000003a467fae */ /* 0x0003e200081a100e */
[----:B------:R-:W-:Y:S02]  /*3120*/  LOP3.LUT R49, R49, 0x30, RZ, 0xc0, !PT ;  /* 0x0000003031317812 */ /* 0x000fe400078ec0ff */
[----:B------:R-:W-:Y:S02]  /*3130*/  PLOP3.LUT P0, PT, PT, PT, UP0, 0x80, 0x8 ;  /* 0x000000000008781c */ /* 0x000fe40003f0f008 */
[----:B------:R-:W-:Y:S02]  /*3140*/  SEL R48, RZ, 0x4, P1 ;  /* 0x00000004ff307807 */ /* 0x000fe40000800000 */
[----:B------:R-:W-:-:S02]  /*3150*/  LOP3.LUT R49, R49, 0x780, R52, 0xf8, !PT ;  /* 0x0000078031317812 */ /* 0x000fc400078ef834 */
[----:B------:R-:W-:Y:S01]  /*3160*/  SGXT R50, R50, 0x1 ;  /* 0x000000013232781a */ /* 0x000fe20000000200 */
[----:B------:R-:W-:Y:S01]  /*3170*/  IMAD.SHL.U32 R51, R53, 0x40, RZ ;  /* 0x0000004035337824 */ /* 0x000fe200078e00ff */
[----:B------:R-:W-:Y:S02]  /*3180*/  SEL R48, R48, RZ, P0 ;  /* 0x000000ff30307207 */ /* 0x000fe40000000000 */
[----:B------:R-:W-:Y:S02]  /*3190*/  LOP3.LUT R49, R49, 0x4008, R50, 0xf8, !PT ;  /* 0x0000400831317812 */ /* 0x000fe400078ef832 */
[----:B------:R-:W-:Y:S02]  /*31a0*/  SHF.R.S32.HI R50, RZ, 0x4, R53 ;  /* 0x00000004ff327819 */ /* 0x000fe40000011435 */
[----:B------:R-:W-:Y:S02]  /*31b0*/  ISETP.NE.U32.AND P0, PT, R48, RZ, PT ;  /* 0x000000ff3000720c */ /* 0x000fe40003f05070 */
[----:B------:R-:W-:Y:S01]  /*31c0*/  LOP3.LUT R48, R51, 0x1840, RZ, 0xc0, !PT ;  /* 0x0000184033307812 */ /* 0x000fe200078ec0ff */
[----:B------:R-:W-:Y:S01]  /*31d0*/  IMAD.SHL.U32 R51, R53, 0x4, RZ ;  /* 0x0000000435337824 */ /* 0x000fe200078e00ff */
[----:B------:R-:W-:-:S04]  /*31e0*/  SGXT R50, R50, 0x1 ;  /* 0x000000013232781a */ /* 0x000fc80000000200 */
[----:B------:R-:W-:Y:S02]  /*31f0*/  LOP3.LUT R48, R48, 0x38, R51, 0xf8, !PT ;  /* 0x0000003830307812 */ /* 0x000fe400078ef833 */
[----:B------:R-:W-:Y:S02]  /*3200*/  LOP3.LUT R50, R50, 0x2040, RZ, 0xc0, !PT ;  /* 0x0000204032327812 */ /* 0x000fe400078ec0ff */
[--C-:B------:R-:W-:Y:S02]  /*3210*/  SHF.R.S32.HI R51, RZ, 0x2, R53.reuse ;  /* 0x00000002ff337819 */ /* 0x100fe40000011435 */
[----:B------:R-:W-:Y:S02]  /*3220*/  LOP3.LUT R50, R50, 0x180, R53, 0xf8, !PT ;  /* 0x0000018032327812 */ /* 0x000fe400078ef835 */
[----:B------:R-:W-:Y:S02]  /*3230*/  SGXT R51, R51, 0x1 ;  /* 0x000000013333781a */ /* 0x000fe40000000200 */
[----:B------:R-:W-:-:S02]  /*3240*/  LOP3.LUT R52, R50, R48, RZ, 0x3c, !PT ;  /* 0x0000003032347212 */ /* 0x000fc400078e3cff */
[----:B------:R-:W-:Y:S02]  /*3250*/  LOP3.LUT R48, R51, 0x2040, RZ, 0xc0, !PT ;  /* 0x0000204033307812 */ /* 0x000fe400078ec0ff */
[----:B------:R-:W-:Y:S02]  /*3260*/  SHF.R.U32.HI R50, RZ, 0x2, R53 ;  /* 0x00000002ff327819 */ /* 0x000fe40000011635 */
[----:B---3--:R-:W-:Y:S02]  /*3270*/  LOP3.LUT R55, R0, 0x18, RZ, 0xfc, !PT ;  /* 0x0000001800377812 */ /* 0x008fe400078efcff */
[----:B------:R-:W-:Y:S02]  /*3280*/  LOP3.LUT R48, R48, 0x40, R50, 0x78, !PT ;  /* 0x0000004030307812 */ /* 0x000fe400078e7832 */
[----:B------:R-:W-:Y:S02]  /*3290*/  ISETP.GE.AND P1, PT, R55, UR6, PT ;  /* 0x0000000637007c0c */ /* 0x000fe4000bf26270 */
[----:B------:R-:W-:Y:S01]  /*32a0*/  LOP3.LUT R48, R49, R48, RZ, 0xfc, !PT ;  /* 0x0000003031307212 */ /* 0x000fe200078efcff */
[----:B------:R-:W-:Y:S01]  /*32b0*/  STL [R1+0x4], R52 ;  /* 0x0000043401007387 */ /* 0x000fe20000100800 */
[----:B------:R-:W-:-:S03]  /*32c0*/  PLOP3.LUT P2, PT, PT, PT, UP0, 0x80, 0x8 ;  /* 0x000000000008781c */ /* 0x000fc60003f4f008 */
[----:B------:R2:W-:Y:S01]  /*32d0*/  STL [R1+0x1c], R48 ;  /* 0x00001c3001007387 */ /* 0x0005e20000100800 */
[----:B------:R-:W-:Y:S02]  /*32e0*/  LOP3.LUT R55, R0, 0x1c, RZ, 0xfc, !PT ;  /* 0x0000001c00377812 */ /* 0x000fe400078efcff */
[----:B--2---:R-:W-:Y:S02]  /*32f0*/  SEL R48, RZ, 0x4, P1 ;  /* 0x00000004ff307807 */ /* 0x004fe40000800000 */
[----:B------:R-:W-:Y:S02]  /*3300*/  ISETP.GE.AND P1, PT, R55, UR6, PT ;  /* 0x0000000637007c0c */ /* 0x000fe4000bf26270 */
[----:B------:R-:W-:Y:S02]  /*3310*/  SEL R48, R48, RZ, P2 ;  /* 0x000000ff30307207 */ /* 0x000fe40001000000 */
[----:B------:R-:W-:Y:S02]  /*3320*/  PLOP3.LUT P2, PT, PT, PT, UP0, 0x80, 0x8 ;  /* 0x000000000008781c */ /* 0x000fe40003f4f008 */
[----:B------:R-:W-:-:S02]  /*3330*/  ISETP.NE.U32.AND P6, PT, R48, RZ, PT ;  /* 0x000000ff3000720c */ /* 0x000fc40003fc5070 */
[----:B------:R-:W-:Y:S02]  /*3340*/  SEL R48, RZ, 0x4, P1 ;  /* 0x00000004ff307807 */ /* 0x000fe40000800000 */
[----:B------:R-:W-:Y:S01]  /*3350*/  LOP3.LUT R54, R0, 0x20, RZ, 0xfc, !PT ;  /* 0x0000002000367812 */ /* 0x000fe200078efcff */
[----:B------:R-:W-:Y:S01]  /*3360*/  IMAD.U32 R49, RZ, RZ, UR13 ;  /* 0x0000000dff317e24 */ /* 0x000fe2000f8e00ff */
[----:B------:R-:W-:Y:S02]  /*3370*/  SEL R48, R48, RZ, P2 ;  /* 0x000000ff30307207 */ /* 0x000fe40001000000 */
[----:B------:R-:W-:Y:S02]  /*3380*/  LOP3.LUT R55, R0, 0x24, RZ, 0xfc, !PT ;  /* 0x0000002400377812 */ /* 0x000fe400078efcff */
[----:B------:R-:W-:Y:S01]  /*3390*/  ISETP.GE.AND P2, PT, R54, UR6, PT ;  /* 0x0000000636007c0c */ /* 0x000fe2000bf46270 */
[----:B------:R-:W-:Y:S01]  /*33a0*/  IMAD.WIDE R64, R49, 0x4, R64 ;  /* 0x0000000431407825 */ /* 0x000fe200078e0240 */
[----:B------:R-:W-:-:S02]  /*33b0*/  ISETP.GE.AND P3, PT, R55, UR6, PT ;  /* 0x0000000637007c0c */ /* 0x000fc4000bf66270 */
[----:B------:R-:W-:Y:S01]  /*33c0*/  PLOP3.LUT P4, PT, PT, PT, UP0, 0x80, 0x8 ;  /* 0x000000000008781c */ /* 0x000fe20003f8f008 */
[----:B------:R-:W-:Y:S01]  /*33d0*/  IMAD.WIDE R68, R49, 0x4, R68 ;  /* 0x0000000431447825 */ /* 0x000fe200078e0244 */
[----:B------:R-:W-:-:S03]  /*33e0*/  LOP3.LUT R55, R0, 0x28, RZ, 0xfc, !PT ;  /* 0x0000002800377812 */ /* 0x000fc600078efcff */
[----:B------:R-:W-:-:S04]  /*33f0*/  IMAD.WIDE R76, R49, 0x4, R76 ;  /* 0x00000004314c7825 */ /* 0x000fc800078e024c */
[----:B------:R-:W-:Y:S01]  /*3400*/  IMAD.WIDE R78, R49, 0x4, R78 ;  /* 0x00000004314e7825 */ /* 0x000fe200078e024e */
[----:B------:R-:W-:-:S03]  /*3410*/  SEL R49, RZ, 0x4, P2 ;  /* 0x00000004ff317807 */ /* 0x000fc60001000000 */
[----:B------:R-:W-:Y:S01]  /*3420*/  IMAD.U32 R50, RZ, RZ, UR13 ;  /* 0x0000000dff327e24 */ /* 0x000fe2000f8e00ff */
[----:B------:R-:W-:Y:S02]  /*3430*/  SEL R49, R49, RZ, P4 ;  /* 0x000000ff31317207 */ /* 0x000fe40002000000 */
[----:B------:R-:W-:Y:S01]  /*3440*/  ISETP.GE.AND P4, PT, R55, UR6, PT ;  /* 0x0000000637007c0c */ /* 0x000fe2000bf86270 */
[----:B------:R-:W-:Y:S01]  /*3450*/  IMAD.WIDE R60, R50, 0x4, R60 ;  /* 0x00000004323c7825 */ /* 0x000fe200078e023c */
[----:B------:R-:W-:Y:S02]  /*3460*/  LOP3.LUT R55, R0, 0x2c, RZ, 0xfc, !PT ;  /* 0x0000002c00377812 */ /* 0x000fe400078efcff */
[----:B------:R-:W-:Y:S02]  /*3470*/  SEL R50, RZ, 0x4, P4 ;  /* 0x00000004ff327807 */ /* 0x000fe40002000000 */
[----:B------:R-:W-:Y:S01]  /*3480*/  PLOP3.LUT P5, PT, PT, PT, UP0, 0x80, 0x8 ;  /* 0x000000000008781c */ /* 0x000fe20003faf008 */
[----:B------:R2:W-:Y:S01]  /*3490*/  LDGSTS.E [R70+0x13000], desc[UR14][R60.64], P6 ;  /* 0x130000003c467fae */ /* 0x0005e2000b1a100e */
[----:B------:R-:W-:-:S02]  /*34a0*/  ISETP.NE.U32.AND P1, PT, R48, RZ, PT ;  /* 0x000000ff3000720c */ /* 0x000fc40003f25070 */
[----:B----4-:R-:W-:Y:S02]  /*34b0*/  LOP3.LUT R57, R0, 0x30, RZ, 0xfc, !PT ;  /* 0x0000003000397812 */ /* 0x010fe400078efcff */
[----:B------:R-:W-:Y:S02]  /*34c0*/  PLOP3.LUT P2, PT, PT, PT, UP0, 0x80, 0x8 ;  /* 0x000000000008781c */ /* 0x000fe40003f4f008 */
[----:B------:R-:W-:Y:S02]  /*34d0*/  SEL R48, RZ, 0x4, P3 ;  /* 0x00000004ff307807 */ /* 0x000fe40001800000 */
[----:B------:R-:W-:Y:S02]  /*34e0*/  ISETP.GE.AND P4, PT, R55, UR6, PT ;  /* 0x0000000637007c0c */ /* 0x000fe4000bf86270 */
[----:B------:R-:W-:Y:S02]  /*34f0*/  SEL R50, R50, RZ, P5 ;  /* 0x000000ff32327207 */ /* 0x000fe40002800000 */
[----:B------:R-:W-:Y:S01]  /*3500*/  ISETP.GE.AND P5, PT, R57, UR6, PT ;  /* 0x0000000639007c0c */ /* 0x000fe2000bfa6270 */
[----:B------:R3:W-:Y:S01]  /*3510*/  LDGSTS.E [R70+0x13800], desc[UR14][R64.64], P1 ;  /* 0x1380000040467fae */ /* 0x0007e200089a100e */
[----:B------:R-:W-:-:S02]  /*3520*/  SEL R48, R48, RZ, P2 ;  /* 0x000000ff30307207 */ /* 0x000fc40001000000 */
[----:B------:R-:W-:Y:S02]  /*3530*/  ISETP.NE.U32.AND P2, PT, R49, RZ, PT ;  /* 0x000000ff3100720c */ /* 0x000fe40003f45070 */
[----:B------:R-:W-:Y:S02]  /*3540*/  SEL R49, RZ, 0x4, P4 ;  /* 0x00000004ff317807 */ /* 0x000fe40002000000 */
[----:B------:R-:W-:Y:S02]  /*3550*/  PLOP3.LUT P6, PT, PT, PT, UP0, 0x80, 0x8 ;  /* 0x000000000008781c */ /* 0x000fe40003fcf008 */
[----:B------:R-:W-:Y:S02]  /*3560*/  PLOP3.LUT P4, PT, PT, PT, UP0, 0x80, 0x8 ;  /* 0x000000000008781c */ /* 0x000fe40003f8f008 */
[----:B------:R-:W-:Y:S02]  /*3570*/  SEL R51, RZ, 0x4, P5 ;  /* 0x00000004ff337807 */ /* 0x000fe40002800000 */
[----:B------:R-:W-:-:S02]  /*3580*/  LOP3.LUT R56, R0, 0x34, RZ, 0xfc, !PT ;  /* 0x0000003400387812 */ /* 0x000fc400078efcff */
[----:B------:R-:W-:Y:S01]  /*3590*/  ISETP.NE.U32.AND P3, PT, R48, RZ, PT ;  /* 0x000000ff3000720c */ /* 0x000fe20003f65070 */
[----:B------:R-:W-:Y:S01]  /*35a0*/  LDGSTS.E [R70+0x14000], desc[UR14][R68.64], P2 ;  /* 0x1400000044467fae */ /* 0x000fe200091a100e */
[----:B------:R-:W-:Y:S02]  /*35b0*/  SEL R49, R49, RZ, P6 ;  /* 0x000000ff31317207 */ /* 0x000fe40003000000 */
[----:B------:R-:W-:Y:S02]  /*35c0*/  SEL R51, R51, RZ, P4 ;  /* 0x000000ff33337207 */ /* 0x000fe40002000000 */
[----:B------:R-:W-:Y:S02]  /*35d0*/  ISETP.GE.AND P6, PT, R56, UR6, PT ;  /* 0x0000000638007c0c */ /* 0x000fe4000bfc6270 */
[----:B------:R-:W-:Y:S02]  /*35e0*/  ISETP.NE.U32.AND P4, PT, R50, RZ, PT ;  /* 0x000000ff3200720c */ /* 0x000fe40003f85070 */
[----:B------:R-:W-:-:S02]  /*35f0*/  PLOP3.LUT P5, PT, PT, PT, UP0, 0x80, 0x8 ;  /* 0x000000000008781c */ /* 0x000fc40003faf008 */
[----:B------:R-:W-:Y:S01]  /*3600*/  SEL R48, RZ, 0x4, P6 ;  /* 0x00000004ff307807 */ /* 0x000fe20003000000 */
[----:B------:R-:W-:Y:S01]  /*3610*/  LDGSTS.E [R70+0x14800], desc[UR14][R76.64], P3 ;  /* 0x148000004c467fae */ /* 0x000fe200099a100e */
[----:B-1----:R-:W-:Y:S02]  /*3620*/  LOP3.LUT R59, R0, 0x38, RZ, 0xfc, !PT ;  /* 0x00000038003b7812 */ /* 0x002fe400078efcff */
[----:B------:R-:W-:Y:S02]  /*3630*/  SEL R48, R48, RZ, P5 ;  /* 0x000000ff30307207 */ /* 0x000fe40002800000 */
[----:B------:R-:W-:Y:S02]  /*3640*/  ISETP.GE.AND P2, PT, R59, UR6, PT ;  /* 0x000000063b007c0c */ /* 0x000fe4000bf46270 */
[----:B------:R-:W-:Y:S01]  /*3650*/  LOP3.LUT R58, R0, 0x3c, RZ, 0xfc, !PT ;  /* 0x0000003c003a7812 */ /* 0x000fe200078efcff */
[----:B------:R-:W-:Y:S01]  /*3660*/  LDGSTS.E [R70+0x15000], desc[UR14][R78.64], P4 ;  /* 0x150000004e467fae */ /* 0x000fe2000a1a100e */
[----:B------:R-:W-:Y:S01]  /*3670*/  ISETP.NE.U32.AND P6, PT, R49, RZ, PT ;  /* 0x000000ff3100720c */ /* 0x000fe20003fc5070 */
[----:B------:R-:W-:Y:S01]  /*3680*/  IMAD.U32 R49, RZ, RZ, UR13 ;  /* 0x0000000dff317e24 */ /* 0x000fe2000f8e00ff */
[----:B------:R-:W-:-:S02]  /*3690*/  ISETP.NE.U32.AND P5, PT, R48, RZ, PT ;  /* 0x000000ff3000720c */ /* 0x000fc40003fa5070 */
[----:B------:R-:W-:Y:S02]  /*36a0*/  PLOP3.LUT P3, PT, PT, PT, UP0, 0x80, 0x8 ;  /* 0x000000000008781c */ /* 0x000fe40003f6f008 */
[----:B------:R-:W-:Y:S02]  /*36b0*/  SEL R48, RZ, 0x4, P2 ;  /* 0x00000004ff307807 */ /* 0x000fe40001000000 */
[----:B------:R-:W-:Y:S02]  /*36c0*/  ISETP.GE.AND P4, PT, R58, UR6, PT ;  /* 0x000000063a007c0c */ /* 0x000fe4000bf86270 */
[----:B------:R-:W-:Y:S01]  /*36d0*/  LOP3.LUT R52, R0, 0x40, RZ, 0xfc, !PT ;  /* 0x0000004000347812 */ /* 0x000fe200078efcff */
[----:B------:R-:W-:Y:S01]  /*36e0*/  IMAD.WIDE R80, R49, 0x4, R80 ;  /* 0x0000000431507825 */ /* 0x000fe200078e0250 */
[----:B------:R-:W-:Y:S02]  /*36f0*/  SEL R48, R48, RZ, P3 ;  /* 0x000000ff30307207 */ /* 0x000fe40001800000 */
[----:B------:R-:W-:-:S02]  /*3700*/  PLOP3.LUT P2, PT, PT, PT, UP0, 0x80, 0x8 ;  /* 0x000000000008781c */ /* 0x000fc40003f4f008 */
[----:B------:R-:W-:Y:S01]  /*3710*/  SEL R49, RZ, 0x4, P4 ;  /* 0x00000004ff317807 */ /* 0x000fe20002000000 */
[----:B------:R-:W-:Y:S01]  /*3720*/  LDGSTS.E [R70+0x15800], desc[UR14][R80.64], P6 ;  /* 0x1580000050467fae */ /* 0x000fe2000b1a100e */
[----:B------:R-:W-:Y:S02]  /*3730*/  ISETP.GE.AND P3, PT, R52, UR6, PT ;  /* 0x0000000634007c0c */ /* 0x000fe4000bf66270 */
[----:B--2---:R-:W-:Y:S02]  /*3740*/  LOP3.LUT R61, R0, 0x44, RZ, 0xfc, !PT ;  /* 0x00000044003d7812 */ /* 0x004fe400078efcff */
[----:B------:R-:W-:Y:S02]  /*3750*/  SEL R49, R49, RZ, P2 ;  /* 0x000000ff31317207 */ /* 0x000fe40001000000 */
[----:B------:R-:W-:Y:S02]  /*3760*/  SEL R50, RZ, 0x4, P3 ;  /* 0x00000004ff327807 */ /* 0x000fe40001800000 */
[----:B------:R-:W-:-:S02]  /*3770*/  ISETP.GE.AND P3, PT, R61, UR6, PT ;  /* 0x000000063d007c0c */ /* 0x000fc4000bf66270 */
[----:B------:R-:W-:Y:S02]  /*3780*/  LOP3.LUT R60, R0, 0x48, RZ, 0xfc, !PT ;  /* 0x00000048003c7812 */ /* 0x000fe400078efcff */
[----:B------:R-:W-:Y:S02]  /*3790*/  ISETP.NE.U32.AND P1, PT, R51, RZ, PT ;  /* 0x000000ff3300720c */ /* 0x000fe40003f25070 */
[----:B------:R-:W-:Y:S02]  /*37a0*/  PLOP3.LUT P6, PT, PT, PT, UP0, 0x80, 0x8 ;  /* 0x000000000008781c */ /* 0x000fe40003fcf008 */
[----:B------:R-:W-:Y:S01]  /*37b0*/  ISETP.NE.U32.AND P4, PT, R48, RZ, PT ;  /* 0x000000ff3000720c */ /* 0x000fe20003f85070 */
[----:B------:R-:W-:Y:S01]  /*37c0*/  IMAD.U32 R48, RZ, RZ, UR13 ;  /* 0x0000000dff307e24 */ /* 0x000fe2000f8e00ff */
[----:B------:R-:W-:Y:S02]  /*37d0*/  ISETP.NE.U32.AND P2, PT, R49, RZ, PT ;  /* 0x000000ff3100720c */ /* 0x000fe40003f45070 */
[----:B------:R-:W-:-:S02]  /*37e0*/  SEL R49, RZ, 0x4, P3 ;  /* 0x00000004ff317807 */ /* 0x000fc40001800000 */
[----:B------:R-:W-:Y:S01]  /*37f0*/  ISETP.GE.AND P3, PT, R60, UR6, PT ;  /* 0x000000063c007c0c */ /* 0x000fe2000bf66270 */
[----:B------:R-:W-:Y:S01]  /*3800*/  IMAD.U32 R51, RZ, RZ, UR13 ;  /* 0x0000000dff337e24 */ /* 0x000fe2000f8e00ff */
[----:B------:R-:W-:Y:S01]  /*3810*/  SEL R50, R50, RZ, P6 ;  /* 0x000000ff32327207 */ /* 0x000fe20003000000 */
[----:B------:R-:W-:Y:S01]  /*3820*/  IMAD.WIDE R10, R48, 0x4, R10 ;  /* 0x00000004300a7825 */ /* 0x000fe200078e020a */
[----:B------:R-:W-:Y:S02]  /*3830*/  SEL R48, RZ, 0x4, P3 ;  /* 0x00000004ff307807 */ /* 0x000fe40001800000 */
[----:B------:R-:W-:Y:S01]  /*3840*/  ISETP.NE.U32.AND P3, PT, R50, RZ, PT ;  /* 0x000000ff3200720c */ /* 0x000fe20003f65070 */
[----:B------:R-:W-:Y:S01]  /*3850*/  IMAD.U32 R50, RZ, RZ, UR13 ;  /* 0x0000000dff327e24 */ /* 0x000fe2000f8e00ff */
[----:B------:R-:W-:Y:S01]  /*3860*/  PLOP3.LUT P6, PT, PT, PT, UP0, 0x80, 0x8 ;  /* 0x000000000008781c */ /* 0x000fe20003fcf008 */
[----:B------:R-:W-:Y:S01]  /*3870*/  IMAD.WIDE R12, R51, 0x4, R12 ;  /* 0x00000004330c7825 */ /* 0x000fe200078e020c */
[----:B---3--:R-:W-:Y:S01]  /*3880*/  LOP3.LUT R65, R0, 0x4c, RZ, 0xfc, !PT ;  /* 0x0000004c00417812 */ /* 0x008fe200078efcff */
[----:B------:R1:W-:Y:S01]  /*3890*/  LDGSTS.E [R70+0x16000], desc[UR14][R10.64], P1 ;  /* 0x160000000a467fae */ /* 0x0003e200089a100e */
[----:B------:R-:W-:Y:S01]  /*38a0*/  SEL R49, R49, RZ, P6 ;  /* 0x000000ff31317207 */ /* 0x000fe20003000000 */
[----:B------:R-:W-:Y:S01]  /*38b0*/  IMAD.WIDE R14, R50, 0x4, R14 ;  /* 0x00000004320e7825 */ /* 0x000fe200078e020e */
[----:B------:R-:W-:Y:S01]  /*38c0*/  PLOP3.LUT P6, PT, PT, PT, UP0, 0x80, 0x8 ;  /* 0x000000000008781c */ /* 0x000fe20003fcf008 */
[----:B------:R2:W-:Y:S01]  /*38d0*/  LDGSTS.E [R70+0x16800], desc[UR14][R12.64], P5 ;  /* 0x168000000c467fae */ /* 0x0005e2000a9a100e */
[----:B------:R-:W-:-:S02]  /*38e0*/  ISETP.GE.AND P5, PT, R65, UR6, PT ;  /* 0x0000000641007c0c */ /* 0x000fc4000bfa6270 */
[----:B------:R-:W-:Y:S01]  /*38f0*/  LOP3.LUT R64, R0, 0x50, RZ, 0xfc, !PT ;  /* 0x0000005000407812 */ /* 0x000fe200078efcff */
[----:B------:R3:W-:Y:S01]  /*3900*/  LDGSTS.E [R70+0x17000], desc[UR14][R14.64], P4 ;  /* 0x170000000e467fae */ /* 0x0007e2000a1a100e */
[----:B------:R-:W-:Y:S02]  /*3910*/  SEL R48, R48, RZ, P6 ;  /* 0x000000ff30307207 */ /* 0x000fe40003000000 */
[----:B------:R-:W-:Y:S01]  /*3920*/  PLOP3.LUT P4, PT, PT, PT, UP0, 0x80, 0x8 ;  /* 0x000000000008781c */ /* 0x000fe20003f8f008 */
[----:B-1----:R-:W-:Y:S01]  /*3930*/  IMAD.U32 R11, RZ, RZ, UR13 ;  /* 0x0000000dff0b7e24 */ /* 0x002fe2000f8e00ff */
[----:B------:R-:W-:Y:S02]  /*3940*/  SEL R10, RZ, 0x4, P5 ;  /* 0x00000004ff0a7807 */ /* 0x000fe40002800000 */
[----:B------:R-:W-:Y:S02]  /*3950*/  ISETP.NE.U32.AND P6, PT, R49, RZ, PT ;  /* 0x000000ff3100720c */ /* 0x000fe40003fc5070 */
[----:B------:R-:W-:-:S02]  /*3960*/  ISETP.GE.AND P5, PT, R64, UR6, PT ;  /* 0x0000000640007c0c */ /* 0x000fc4000bfa6270 */
[----:B------:R-:W-:Y:S01]  /*3970*/  LOP3.LUT R68, R0, 0x54, RZ, 0xfc, !PT ;  /* 0x0000005400447812 */ /* 0x000fe200078efcff */
[----:B--2---:R-:W-:Y:S01]  /*3980*/  IMAD.U32 R12, RZ, RZ, UR13 ;  /* 0x0000000dff0c7e24 */ /* 0x004fe2000f8e00ff */
[----:B------:R-:W-:Y:S01]  /*3990*/  SEL R10, R10, RZ, P4 ;  /* 0x000000ff0a0a7207 */ /* 0x000fe20002000000 */
[----:B------:R-:W-:Y:S01]  /*39a0*/  IMAD.WIDE R16, R11, 0x4, R16 ;  /* 0x000000040b107825 */ /* 0x000fe200078e0210 */
[----:B------:R-:W-:Y:S02]  /*39b0*/  ISETP.NE.U32.AND P1, PT, R48, RZ, PT ;  /* 0x000000ff3000720c */ /* 0x000fe40003f25070 */
[----:B------:R-:W-:Y:S01]  /*39c0*/  PLOP3.LUT P4, PT, PT, PT, UP0, 0x80, 0x8 ;  /* 0x000000000008781c */ /* 0x000fe20003f8f008 */
[----:B---3--:R-:W-:Y:S01]  /*39d0*/  IMAD.U32 R14, RZ, RZ, UR13 ;  /* 0x0000000dff0e7e24 */ /* 0x008fe2000f8e00ff */
[----:B------:R-:W-:Y:S01]  /*39e0*/  SEL R11, RZ, 0x4, P5 ;  /* 0x00000004ff0b7807 */ /* 0x000fe20002800000 */
[----:B------:R-:W-:Y:S01]  /*39f0*/  IMAD.WIDE R18, R12, 0x4, R18 ;  /* 0x000000040c127825 */ /* 0x000fe200078e0212 */
[----:B------:R-:W-:Y:S01]  /*3a00*/  ISETP.GE.AND P5, PT, R68, UR6, PT ;  /* 0x0000000644007c0c */ /* 0x000fe2000bfa6270 */
[----:B------:R-:W-:Y:S01]  /*3a10*/  LDGSTS.E [R70+0x17800], desc[UR14][R16.64], P2 ;  /* 0x1780000010467fae */ /* 0x000fe200091a100e */
[----:B------:R-:W-:Y:S01]  /*3a20*/  LOP3.LUT R77, R0, 0x58, RZ, 0xfc, !PT ;  /* 0x00000058004d7812 */ /* 0x000fe200078efcff */
[----:B------:R-:W-:Y:S01]  /*3a30*/  IMAD.U32 R13, RZ, RZ, UR13 ;  /* 0x0000000dff0d7e24 */ /* 0x000fe2000f8e00ff */
[----:B------:R-:W-:Y:S01]  /*3a40*/  SEL R11, R11, RZ, P4 ;  /* 0x000000ff0b0b7207 */ /* 0x000fe20002000000 */
[----:B------:R-:W-:Y:S01]  /*3a50*/  IMAD.WIDE R20, R14, 0x4, R20 ;  /* 0x000000040e147825 */ /* 0x000fe200078e0214 */
[----:B------:R-:W-:Y:S01]  /*3a60*/  ISETP.NE.U32.AND P2, PT, R10, RZ, PT ;  /* 0x000000ff0a00720c */ /* 0x000fe20003f45070 */
[----:B------:R-:W-:Y:S01]  /*3a70*/  LDGSTS.E [R70+0x18000], desc[UR14][R18.64], P3 ;  /* 0x1800000012467fae */ /* 0x000fe200099a100e */
[----:B------:R-:W-:-:S02]  /*3a80*/  PLOP3.LUT P4, PT, PT, PT, UP0, 0x80, 0x8 ;  /* 0x000000000008781c */ /* 0x000fc40003f8f008 */
[----:B------:R-:W-:Y:S02]  /*3a90*/  SEL R12, RZ, 0x4, P5 ;  /* 0x00000004ff0c7807 */ /* 0x000fe40002800000 */
[----:B------:R-:W-:Y:S01]  /*3aa0*/  LOP3.LUT R76, R0, 0x5c, RZ, 0xfc, !PT ;  /* 0x0000005c004c7812 */ /* 0x000fe200078efcff */
[----:B------:R-:W-:Y:S01]  /*3ab0*/  IMAD.WIDE R22, R13, 0x4, R22 ;  /* 0x000000040d167825 */ /* 0x000fe200078e0216 */
[----:B------:R-:W-:Y:S01]  /*3ac0*/  ISETP.GE.AND P5, PT, R77, UR6, PT ;  /* 0x000000064d007c0c */ /* 0x000fe2000bfa6270 */
[----:B------:R-:W-:Y:S01]  /*3ad0*/  LDGSTS.E [R70+0x18800], desc[UR14][R20.64], P6 ;  /* 0x1880000014467fae */ /* 0x000fe2000b1a100e */
[----:B------:R-:W-:Y:S01]  /*3ae0*/  ISETP.NE.U32.AND P3, PT, R11, RZ, PT ;  /* 0x000000ff0b00720c */ /* 0x000fe20003f65070 */
[----:B------:R-:W-:Y:S01]  /*3af0*/  IMAD.U32 R10, RZ, RZ, UR13 ;  /* 0x0000000dff0a7e24 */ /* 0x000fe2000f8e00ff */
[----:B------:R-:W-:Y:S01]  /*3b00*/  SEL R12, R12, RZ, P4 ;  /* 0x000000ff0c0c7207 */ /* 0x000fe20002000000 */
[----:B------:R-:W-:Y:S01]  /*3b10*/  LDGSTS.E [R70+0x19000], desc[UR14][R22.64], P1 ;  /* 0x1900000016467fae */ /* 0x000fe200089a100e */
[----:B------:R-:W-:-:S02]  /*3b20*/  PLOP3.LUT P4, PT, PT, PT, UP0, 0x80, 0x8 ;  /* 0x000000000008781c */ /* 0x000fc40003f8f008 */
[----:B------:R-:W-:Y:S02]  /*3b30*/  SEL R11, RZ, 0x4, P5 ;  /* 0x00000004ff0b7807 */ /* 0x000fe40002800000 */
[----:B------:R-:W-:Y:S02]  /*3b40*/  ISETP.GE.AND P6, PT, R76, UR6, PT ;  /* 0x000000064c007c0c */ /* 0x000fe4000bfc6270 */
[----:B------:R-:W-:Y:S01]  /*3b50*/  LOP3.LUT R79, R0, 0x60, RZ, 0xfc, !PT ;  /* 0x00000060004f7812 */ /* 0x000fe200078efcff */
[----:B------:R-:W-:Y:S01]  /*3b60*/  IMAD.WIDE R24, R10, 0x4, R24 ;  /* 0x000000040a187825 */ /* 0x000fe200078e0218 */
[----:B------:R-:W-:Y:S02]  /*3b70*/  SEL R11, R11, RZ, P4 ;  /* 0x000000ff0b0b7207 */ /* 0x000fe40002000000 */
[----:B------:R-:W-:Y:S02]  /*3b80*/  PLOP3.LUT P1, PT, PT, PT, UP0, 0x80, 0x8 ;  /* 0x000000000008781c */ /* 0x000fe40003f2f008 */
[----:B------:R-:W-:Y:S01]  /*3b90*/  SEL R10, RZ, 0x4, P6 ;  /* 0x00000004ff0a7807 */ /* 0x000fe20003000000 */
[----:B------:R-:W-:Y:S01]  /*3ba0*/  LDGSTS.E [R70+0x19800], desc[UR14][R24.64], P2 ;  /* 0x1980000018467fae */ /* 0x000fe200091a100e */
[----:B------:R-:W-:-:S02]  /*3bb0*/  LOP3.LUT R78, R0, 0x64, RZ, 0xfc, !PT ;  /* 0x00000064004e7812 */ /* 0x000fc400078efcff */
[----:B------:R-:W-:Y:S02]  /*3bc0*/  ISETP.GE.AND P6, PT, R79, UR6, PT ;  /* 0x000000064f007c0c */ /* 0x000fe4000bfc6270 */
[----:B------:R-:W-:Y:S01]  /*3bd0*/  ISETP.NE.U32.AND P4, PT, R12, RZ, PT ;  /* 0x000000ff0c00720c */ /* 0x000fe20003f85070 */
[----:B------:R-:W-:Y:S01]  /*3be0*/  IMAD.U32 R12, RZ, RZ, UR13 ;  /* 0x0000000dff0c7e24 */ /* 0x000fe2000f8e00ff */
[----:B------:R-:W-:Y:S02]  /*3bf0*/  ISETP.NE.U32.AND P5, PT, R11, RZ, PT ;  /* 0x000000ff0b00720c */ /* 0x000fe40003fa5070 */
[----:B------:R-:W-:Y:S02]  /*3c00*/  SEL R10, R10, RZ, P1 ;  /* 0x000000ff0a0a7207 */ /* 0x000fe40000800000 */
[----:B------:R-:W-:Y:S02]  /*3c10*/  PLOP3.LUT P2, PT, PT, PT, UP0, 0x80, 0x8 ;  /* 0x000000000008781c */ /* 0x000fe40003f4f008 */
[----:B------:R-:W-:-:S02]  /*3c20*/  ISETP.GE.AND P1, PT, R78, UR6, PT ;  /* 0x000000064e007c0c */ /* 0x000fc4000bf26270 */
[----:B------:R-:W-:Y:S02]  /*3c30*/  SEL R11, RZ, 0x4, P6 ;  /* 0x00000004ff0b7807 */ /* 0x000fe40003000000 */
[----:B------:R-:W-:Y:S01]  /*3c40*/  LOP3.LUT R81, R0, 0x68, RZ, 0xfc, !PT ;  /* 0x0000006800517812 */ /* 0x000fe200078efcff */
[----:B------:R-:W-:Y:S01]  /*3c50*/  IMAD.WIDE R26, R12, 0x4, R26 ;  /* 0x000000040c1a7825 */ /* 0x000fe200078e021a */
[----:B------:R-:W-:Y:S02]  /*3c60*/  PLOP3.LUT P6, PT, PT, PT, UP0, 0x80, 0x8 ;  /* 0x000000000008781c */ /* 0x000fe40003fcf008 */
[----:B------:R-:W-:Y:S02]  /*3c70*/  SEL R12, RZ, 0x4, P1 ;  /* 0x00000004ff0c7807 */ /* 0x000fe40000800000 */
[----:B------:R-:W-:Y:S02]  /*3c80*/  SEL R11, R11, RZ, P2 ;  /* 0x000000ff0b0b7207 */ /* 0x000fe40001000000 */
[----:B------:R-:W-:Y:S01]  /*3c90*/  LOP3.LUT R80, R0, 0x6c, RZ, 0xfc, !PT ;  /* 0x0000006c00507812 */ /* 0x000fe200078efcff */
[----:B------:R-:W-:Y:S01]  /*3ca0*/  IMAD.WIDE R28, R14, 0x4, R28 ;  /* 0x000000040e1c7825 */ /* 0x000fe200078e021c */
[----:B------:R-:W-:Y:S01]  /*3cb0*/  ISETP.GE.AND P2, PT, R81, UR6, PT ;  /* 0x0000000651007c0c */ /* 0x000fe2000bf46270 */
[----:B------:R-:W-:Y:S01]  /*3cc0*/  LDGSTS.E [R70+0x1a000], desc[UR14][R26.64], P3 ;  /* 0x1a0000001a467fae */ /* 0x000fe200099a100e */
[----:B------:R-:W-:-:S02]  /*3cd0*/  ISETP.NE.U32.AND P1, PT, R10, RZ, PT ;  /* 0x000000ff0a00720c */ /* 0x000fc40003f25070 */
[----:B------:R-:W-:Y:S01]  /*3ce0*/  SEL R12, R12, RZ, P6 ;  /* 0x000000ff0c0c7207 */ /* 0x000fe20003000000 */
[----:B------:R-:W-:Y:S01]  /*3cf0*/  IMAD.WIDE R30, R13, 0x4, R30 ;  /* 0x000000040d1e7825 */ /* 0x000fe200078e021e */
[----:B------:R-:W-:Y:S01]  /*3d00*/  PLOP3.LUT P6, PT, PT, PT, UP0, 0x80, 0x8 ;  /* 0x000000000008781c */ /* 0x000fe20003fcf008 */
[----:B------:R-:W-:Y:S01]  /*3d10*/  LDGSTS.E [R70+0x1a800], desc[UR14][R28.64], P4 ;  /* 0x1a8000001c467fae */ /* 0x000fe2000a1a100e */
[----:B------:R-:W-:Y:S02]  /*3d20*/  SEL R10, RZ, 0x4, P2 ;  /* 0x00000004ff0a7807 */ /* 0x000fe40001000000 */
[----:B------:R-:W-:Y:S01]  /*3d30*/  ISETP.NE.U32.AND P2, PT, R11, RZ, PT ;  /* 0x000000ff0b00720c */ /* 0x000fe20003f45070 */
[----:B------:R-:W-:Y:S01]  /*3d40*/  IMAD.U32 R11, RZ, RZ, UR13 ;  /* 0x0000000dff0b7e24 */ /* 0x000fe2000f8e00ff */
[----:B------:R-:W-:Y:S01]  /*3d50*/  SEL R10, R10, RZ, P6 ;  /* 0x000000ff0a0a7207 */ /* 0x000fe20003000000 */
[----:B------:R-:W-:Y:S01]  /*3d60*/  LDGSTS.E [R70+0x1b000], desc[UR14][R30.64], P5 ;  /* 0x1b0000001e467fae */ /* 0x000fe2000a9a100e */
[----:B------:R-:W-:Y:S01]  /*3d70*/  ISETP.GE.AND P6, PT, R80, UR6, PT ;  /* 0x0000000650007c0c */ /* 0x000fe2000bfc6270 */
[----:B------:R-:W-:Y:S01]  /*3d80*/  IMAD.WIDE R32, R11, 0x4, R32 ;  /* 0x000000040b207825 */ /* 0x000fe200078e0220 */
[----:B------:R-:W-:-:S02]  /*3d90*/  ISETP.NE.U32.AND P3, PT, R12, RZ, PT ;  /* 0x000000ff0c00720c */ /* 0x000fc40003f65070 */
[----:B------:R-:W-:Y:S02]  /*3da0*/  SEL R12, RZ, 0x4, P6 ;  /* 0x00000004ff0c7807 */ /* 0x000fe40003000000 */
[----:B------:R-:W-:Y:S01]  /*3db0*/  PLOP3.LUT P6, PT, PT, PT, UP0, 0x80, 0x8 ;  /* 0x000000000008781c */ /* 0x000fe20003fcf008 */
[----:B------:R1:W-:Y:S01]  /*3dc0*/  LDGSTS.E [R70+0x1b800], desc[UR14][R32.64], P1 ;  /* 0x1b80000020467fae */ /* 0x0003e200089a100e */
[C---:B------:R-:W-:Y:S02]  /*3dd0*/  LOP3.LUT R51, R0.reuse, 0x70, RZ, 0xfc, !PT ;  /* 0x0000007000337812 */ /* 0x040fe400078efcff */
[----:B------:R-:W-:Y:S01]  /*3de0*/  LOP3.LUT R49, R0, 0x74, RZ, 0xfc, !PT ;  /* 0x0000007400317812 */ /* 0x000fe200078efcff */
[----:B------:R-:W-:Y:S01]  /*3df0*/  IMAD.WIDE R34, R13, 0x4, R34 ;  /* 0x000000040d227825 */ /* 0x000fe200078e0222 */
[----:B------:R-:W-:Y:S02]  /*3e00*/  SEL R12, R12, RZ, P6 ;  /* 0x000000ff0c0c7207 */ /* 0x000fe40003000000 */
[----:B------:R-:W-:-:S02]  /*3e10*/  ISETP.GE.AND P1, PT, R51, UR6, PT ;  /* 0x0000000633007c0c */ /* 0x000fc4000bf26270 */
[----:B------:R-:W-:Y:S01]  /*3e20*/  ISETP.GE.AND P5, PT, R49, UR6, PT ;  /* 0x0000000631007c0c */ /* 0x000fe2000bfa6270 */
[----:B------:R2:W-:Y:S01]  /*3e30*/  LDGSTS.E [R70+0x1c000], desc[UR14][R34.64], P2 ;  /* 0x1c00000022467fae */ /* 0x0005e200091a100e */
[----:B------:R-:W-:Y:S02]  /*3e40*/  ISETP.NE.U32.AND P6, PT, R12, RZ, PT ;  /* 0x000000ff0c00720c */ /* 0x000fe40003fc5070 */
[----:B------:R-:W-:Y:S02]  /*3e50*/  SEL R11, RZ, 0x4, P1 ;  /* 0x00000004ff0b7807 */ /* 0x000fe40000800000 */
[----:B------:R-:W-:Y:S02]  /*3e60*/  LOP3.LUT R50, R0, 0x78, RZ, 0xfc, !PT ;  /* 0x0000007800327812 */ /* 0x000fe400078efcff */
[----:B------:R-:W-:Y:S01]  /*3e70*/  ISETP.NE.U32.AND P4, PT, R10, RZ, PT ;  /* 0x000000ff0a00720c */ /* 0x000fe20003f85070 */
[----:B------:R-:W-:Y:S01]  /*3e80*/  IMAD.U32 R10, RZ, RZ, UR13 ;  /* 0x0000000dff0a7e24 */ /* 0x000fe2000f8e00ff */
[----:B------:R-:W-:-:S02]  /*3e90*/  PLOP3.LUT P1, PT, PT, PT, UP0, 0x80, 0x8 ;  /* 0x000000000008781c */ /* 0x000fc40003f2f008 */
[----:B------:R-:W-:Y:S02]  /*3ea0*/  SEL R12, RZ, 0x4, P5 ;  /* 0x00000004ff0c7807 */ /* 0x000fe40002800000 */
[----:B------:R-:W-:Y:S02]  /*3eb0*/  LOP3.LUT R48, R0, 0x7c, RZ, 0xfc, !PT ;  /* 0x0000007c00307812 */ /* 0x000fe400078efcff */
[----:B------:R-:W-:Y:S02]  /*3ec0*/  PLOP3.LUT P2, PT, PT, PT, UP0, 0x80, 0x8 ;  /* 0x000000000008781c */ /* 0x000fe40003f4f008 */
[----:B------:R-:W-:Y:S01]  /*3ed0*/  ISETP.GE.AND P5, PT, R50, UR6, PT ;  /* 0x0000000632007c0c */ /* 0x000fe2000bfa6270 */
[----:B------:R-:W-:Y:S01]  /*3ee0*/  IMAD.WIDE R36, R10, 0x4, R36 ;  /* 0x000000040a247825 */ /* 0x000fe200078e0224 */
[----:B------:R-:W-:Y:S02]  /*3ef0*/  SEL R12, R12, RZ, P1 ;  /* 0x000000ff0c0c7207 */ /* 0x000fe40000800000 */
[----:B------:R-:W-:-:S02]  /*3f00*/  ISETP.GE.AND P1, PT, R48, UR6, PT ;  /* 0x0000000630007c0c */ /* 0x000fc4000bf26270 */
[----:B------:R-:W-:Y:S01]  /*3f10*/  SEL R10, R11, RZ, P2 ;  /* 0x000000ff0b0a7207 */ /* 0x000fe20001000000 */
[----:B------:R3:W-:Y:S01]  /*3f20*/  LDGSTS.E [R70+0x1c800], desc[UR14][R36.64], P3 ;  /* 0x1c80000024467fae */ /* 0x0007e200099a100e */
[----:B------:R-:W-:Y:S02]  /*3f30*/  PLOP3.LUT P2, PT, PT, PT, UP0, 0x80, 0x8 ;  /* 0x000000000008781c */ /* 0x000fe40003f4f008 */
[----:B------:R-:W-:Y:S01]  /*3f40*/  SEL R11, RZ, 0x4, P5 ;  /* 0x00000004ff0b7807 */ /* 0x000fe20002800000 */
[----:B------:R-:W-:Y:S01]  /*3f50*/  USHF.L.U32 UR6, UR11, 0x7, URZ ;  /* 0x000000070b067899 */ /* 0x000fe200080006ff */
[----:B------:R-:W-:Y:S02]  /*3f60*/  PLOP3.LUT P5, PT, PT, PT, UP0, 0x80, 0x8 ;  /* 0x000000000008781c */ /* 0x000fe40003faf008 */
[----:B------:R-:W-:Y:S02]  /*3f70*/  SEL R13, RZ, 0x4, P1 ;  /* 0x00000004ff0d7807 */ /* 0x000fe40000800000 */
[----:B------:R-:W-:-:S02]  /*3f80*/  SEL R11, R11, RZ, P2 ;  /* 0x000000ff0b0b7207 */ /* 0x000fc40001000000 */
[----:B------:R-:W-:Y:S02]  /*3f90*/  SEL R13, R13, RZ, P5 ;  /* 0x000000ff0d0d7207 */ /* 0x000fe40002800000 */
[----:B------:R-:W-:Y:S01]  /*3fa0*/  ISETP.NE.U32.AND P2, PT, R10, RZ, PT ;  /* 0x000000ff0a00720c */ /* 0x000fe20003f45070 */
[----:B------:R-:W-:Y:S01]  /*3fb0*/  IMAD.U32 R10, RZ, RZ, UR6 ;  /* 0x00000006ff0a7e24 */ /* 0x000fe2000f8e00ff */
[----:B------:R-:W-:Y:S02]  /*3fc0*/  ISETP.NE.U32.AND P1, PT, R12, RZ, PT ;  /* 0x000000ff0c00720c */ /* 0x000fe40003f25070 */
[----:B------:R-:W-:Y:S01]  /*3fd0*/  ISETP.NE.U32.AND P3, PT, R11, RZ, PT ;  /* 0x000000ff0b00720c */ /* 0x000fe20003f65070 */
[----:B------:R-:W-:Y:S01]  /*3fe0*/  IMAD.U32 R11, RZ, RZ, UR13 ;  /* 0x0000000dff0b7e24 */ /* 0x000fe2000f8e00ff */
[----:B------:R-:W-:Y:S01]  /*3ff0*/  ISETP.NE.U32.AND P5, PT, R13, RZ, PT ;  /* 0x000000ff0d00720c */ /* 0x000fe20003fa5070 */
[----:B------:R-:W-:Y:S02]  /*4000*/  IMAD.U32 R13, RZ, RZ, UR13 ;  /* 0x0000000dff0d7e24 */ /* 0x000fe4000f8e00ff */
[----:B------:R-:W-:-:S02]  /*4010*/  IMAD.U32 R12, RZ, RZ, UR13 ;  /* 0x0000000dff0c7e24 */ /* 0x000fc4000f8e00ff */
[----:B------:R-:W-:-:S04]  /*4020*/  IMAD.WIDE R82, R10, 0x4, R82 ;  /* 0x000000040a527825 */ /* 0x000fc800078e0252 */
        /* <DEDUP_REMOVED lines=16> */
[----:B------:R-:W-:Y:S01]  /*4130*/  IMAD.U32 R10, RZ, RZ, UR13 ;  /* 0x0000000dff0a7e24 */ /* 0x000fe2000f8e00ff */
[----:B------:R4:W-:Y:S01]  /*4140*/  LDGSTS.E [R70+0x1d000], desc[UR14][R38.64], P4 ;  /* 0x1d00000026467fae */ /* 0x0009e2000a1a100e */
[----:B------:R-:W-:-:S04]  /*4150*/  IMAD.WIDE R40, R14, 0x4, R40 ;  /* 0x000000040e287825 */ /* 0x000fc800078e0228 */
[----:B------:R-:W-:Y:S01]  /*4160*/  IMAD.WIDE R42, R13, 0x4, R42 ;  /* 0x000000040d2a7825 */ /* 0x000fe200078e022a */
[----:B------:R1:W-:Y:S03]  /*4170*/  LDGSTS.E [R70+0x1d800], desc[UR14][R40.64], P6 ;  /* 0x1d80000028467fae */ /* 0x0003e6000b1a100e */
[----:B------:R-:W-:Y:S01]  /*4180*/  IMAD.WIDE R44, R12, 0x4, R44 ;  /* 0x000000040c2c7825 */ /* 0x000fe200078e022c */
[----:B------:R1:W-:Y:S03]  /*4190*/  LDGSTS.E [R70+0x1e000], desc[UR14][R42.64], P2 ;  /* 0x1e0000002a467fae */ /* 0x0003e600091a100e */
[----:B------:R-:W-:Y:S01]  /*41a0*/  IMAD.WIDE R46, R11, 0x4, R46 ;  /* 0x000000040b2e7825 */ /* 0x000fe200078e022e */
[----:B------:R1:W-:Y:S03]  /*41b0*/  LDGSTS.E [R70+0x1e800], desc[UR14][R44.64], P1 ;  /* 0x1e8000002c467fae */ /* 0x0003e600089a100e */
[----:B------:R-:W-:Y:S01]  /*41c0*/  IMAD.WIDE R62, R10, 0x4, R62 ;  /* 0x000000040a3e7825 */ /* 0x000fe200078e023e */
[----:B------:R1:W-:Y:S04]  /*41d0*/  LDGSTS.E [R70+0x1f000], desc[UR14][R46.64], P3 ;  /* 0x1f0000002e467fae */ /* 0x0003e800099a100e */
[----:B------:R1:W-:Y:S04]  /*41e0*/  LDGSTS.E [R70+0x1f800], desc[UR14][R62.64], P5 ;  /* 0x1f8000003e467fae */ /* 0x0003e8000a9a100e */
[----:B------:R-:W0:Y:S04]  /*41f0*/  LDGDEPBAR ;  /* 0x00000000000079af */ /* 0x000e280000000000 */
[----:B------:R1:W-:Y:S04]  /*4200*/  LDGSTS.E [R117+0x28000], desc[UR14][R82.64], P0 ;  /* 0x2800000052757fae */ /* 0x0003e800081a100e */
        /* <DEDUP_REMOVED lines=15> */
[----:B------:R-:W0:Y:S01]  /*4300*/  LDGDEPBAR ;  /* 0x00000000000079af */ /* 0x000e220000000000 */
[----:B------:R-:W-:Y:S01]  /*4310*/  UISETP.GE.AND UP0, UPT, UR5, 0x80, UPT ;  /* 0x000000800500788c */ /* 0x000fe2000bf06270 */
[----:B-1----:R-:W-:-:S02]  /*4320*/  CS2R R32, SRZ ;  /* 0x0000000000207805 */ /* 0x002fc4000001ff00 */
[----:B--2---:R-:W-:Y:S02]  /*4330*/  CS2R R34, SRZ ;  /* 0x0000000000227805 */ /* 0x004fe4000001ff00 */
[----:B---3--:R-:W-:Y:S02]  /*4340*/  CS2R R36, SRZ ;  /* 0x0000000000247805 */ /* 0x008fe4000001ff00 */
[----:B----4-:R-:W-:Y:S02]  /*4350*/  CS2R R38, SRZ ;  /* 0x0000000000267805 */ /* 0x010fe4000001ff00 */
[----:B------:R-:W-:Y:S02]  /*4360*/  CS2R R28, SRZ ;  /* 0x00000000001c7805 */ /* 0x000fe4000001ff00 */
[----:B------:R-:W-:Y:S02]  /*4370*/  CS2R R30, SRZ ;  /* 0x00000000001e7805 */ /* 0x000fe4000001ff00 */
[----:B------:R-:W-:-:S02]  /*4380*/  CS2R R24, SRZ ;  /* 0x0000000000187805 */ /* 0x000fc4000001ff00 */
[----:B------:R-:W-:Y:S01]  /*4390*/  CS2R R26, SRZ ;  /* 0x00000000001a7805 */ /* 0x000fe2000001ff00 */
[----:B------:R-:W-:Y:S06]  /*43a0*/  BRA.U !UP0, `(.L_x_0) ;  /* 0x00000031084c7547 */ /* 0x000fec000b800000 */
[----:B------:R-:W2:Y:S04]  /*43b0*/  LDL.LU R54, [R1+0x48] ;  /* 0x0000480001367983 */ /* 0x000ea80000300800 */
[----:B------:R-:W3:Y:S01]  /*43c0*/  LDL.LU R55, [R1+0x8c] ;  /* 0x00008c0001377983 */ /* 0x000ee20000300800 */
[----:B------:R-:W-:Y:S01]  /*43d0*/  IMAD.U32 R70, RZ, RZ, UR13 ;  /* 0x0000000dff467e24 */ /* 0x000fe2000f8e00ff */
[----:B------:R-:W-:Y:S01]  /*43e0*/  SHF.R.S32.HI R10, RZ, 0x1f, R3 ;  /* 0x0000001fff0a7819 */ /* 0x000fe20000011403 */
[----:B------:R-:W-:Y:S01]  /*43f0*/  IMAD R96, R64, UR10, RZ ;  /* 0x0000000a40607c24 */ /* 0x000fe2000f8e02ff */
[----:B------:R-:W-:Y:S01]  /*4400*/  SHF.R.S32.HI R11, RZ, 0x1f, R6 ;  /* 0x0000001fff0b7819 */ /* 0x000fe20000011406 */
[----:B------:R-:W-:Y:S01]  /*4410*/  IMAD R95, R65, UR10, RZ ;  /* 0x0000000a415f7c24 */ /* 0x000fe2000f8e02ff */
[----:B------:R-:W-:Y:S01]  /*4420*/  SHF.L.U64.HI R87, R3, 0x2, R10 ;  /* 0x0000000203577819 */ /* 0x000fe2000001020a */
[----:B------:R-:W4:Y:S01]  /*4430*/  LDL.LU R64, [R1] ;  /* 0x0000000001407983 */ /* 0x000f220000300800 */
[----:B------:R-:W-:Y:S01]  /*4440*/  SHF.R.S32.HI R3, RZ, 0x1f, R4 ;  /* 0x0000001fff037819 */ /* 0x000fe20000011404 */
[----:B------:R-:W-:Y:S01]  /*4450*/  IMAD R99, R76, UR10, RZ ;  /* 0x0000000a4c637c24 */ /* 0x000fe2000f8e02ff */
[----:B------:R-:W-:Y:S01]  /*4460*/  SHF.R.S32.HI R12, RZ, 0x1f, R7 ;  /* 0x0000001fff0c7819 */ /* 0x000fe20000011407 */
[----:B------:R-:W-:Y:S01]  /*4470*/  IMAD R92, R52, UR10, RZ ;  /* 0x0000000a345c7c24 */ /* 0x000fe2000f8e02ff */
[----:B------:R-:W-:Y:S01]  /*4480*/  SHF.L.U64.HI R86, R4, 0x2, R3 ;  /* 0x0000000204567819 */ /* 0x000fe20000010203 */
[----:B------:R-:W4:Y:S01]  /*4490*/  LDL.LU R65, [R1+0x8] ;  /* 0x0000080001417983 */ /* 0x000f220000300800 */
[----:B------:R-:W-:Y:S01]  /*44a0*/  SHF.L.U64.HI R84, R6, 0x2, R11 ;  /* 0x0000000206547819 */ /* 0x000fe2000001020b */
[----:B------:R-:W-:Y:S01]  /*44b0*/  IMAD R89, R56, UR10, RZ ;  /* 0x0000000a38597c24 */ /* 0x000fe2000f8e02ff */
[----:B------:R-:W-:Y:S01]  /*44c0*/  SHF.R.S32.HI R3, RZ, 0x1f, R8 ;  /* 0x0000001fff037819 */ /* 0x000fe20000011408 */
[----:B------:R-:W4:Y:S01]  /*44d0*/  LDL.LU R52, [R1+0xc] ;  /* 0x00000c0001347983 */ /* 0x000f220000300800 */
[----:B------:R-:W-:Y:S01]  /*44e0*/  SHF.R.S32.HI R10, RZ, 0x1f, R5 ;  /* 0x0000001fff0a7819 */ /* 0x000fe20000011405 */
[----:B------:R-:W-:Y:S01]  /*44f0*/  IMAD R88, R57, UR10, RZ ;  /* 0x0000000a39587c24 */ /* 0x000fe2000f8e02ff */
[----:B------:R-:W-:Y:S01]  /*4500*/  SHF.R.S32.HI R76, RZ, 0x1f, R9 ;  /* 0x0000001fff4c7819 */ /* 0x000fe20000011409 */
[----:B------:R-:W4:Y:S01]  /*4510*/  LDL.LU R56, [R1+0x10] ;  /* 0x0000100001387983 */ /* 0x000f220000300800 */
[----:B------:R-:W-:Y:S01]  /*4520*/  SHF.R.S32.HI R6, RZ, 0x1f, R125 ;  /* 0x0000001fff067819 */ /* 0x000fe2000001147d */
[----:B------:R-:W-:Y:S01]  /*4530*/  IMAD R94, R60, UR10, RZ ;  /* 0x0000000a3c5e7c24 */ /* 0x000fe2000f8e02ff */
[----:B------:R-:W-:Y:S01]  /*4540*/  LOP3.LUT R4, R53, 0x1c, RZ, 0xc0, !PT ;  /* 0x0000001c35047812 */ /* 0x000fe200078ec0ff */
[----:B------:R-:W4:Y:S01]  /*4550*/  LDL.LU R57, [R1+0x14] ;  /* 0x0000140001397983 */ /* 0x000f220000300800 */
[----:B------:R-:W-:Y:S01]  /*4560*/  SHF.L.U64.HI R83, R7, 0x2, R12 ;  /* 0x0000000207537819 */ /* 0x000fe2000001020c */
[----:B------:R-:W-:Y:S01]  /*4570*/  IMAD R93, R61, UR10, RZ ;  /* 0x0000000a3d5d7c24 */ /* 0x000fe2000f8e02ff */
[----:B------:R-:W-:Y:S01]  /*4580*/  SHF.L.U64.HI R82, R8, 0x2, R3 ;  /* 0x0000000208527819 */ /* 0x000fe20000010203 */
[----:B------:R-:W-:Y:S01]  /*4590*/  IMAD R91, R58, UR10, RZ ;  /* 0x0000000a3a5b7c24 */ /* 0x000fe2000f8e02ff */
[----:B------:R-:W-:Y:S01]  /*45a0*/  SHF.L.U64.HI R85, R5, 0x2, R10 ;  /* 0x0000000205557819 */ /* 0x000fe2000001020a */
[----:B------:R-:W-:Y:S01]  /*45b0*/  IMAD R90, R59, UR10, RZ ;  /* 0x0000000a3b5a7c24 */ /* 0x000fe2000f8e02ff */
[----:B------:R-:W-:Y:S01]  /*45c0*/  SHF.L.U64.HI R76, R9, 0x2, R76 ;  /* 0x00000002094c7819 */ /* 0x000fe2000001024c */
[----:B------:R-:W-:Y:S01]  /*45d0*/  IMAD.SHL.U32 R9, R53, 0x2, RZ ;  /* 0x0000000235097824 */ /* 0x000fe200078e00ff */
[----:B------:R-:W-:Y:S01]  /*45e0*/  SHF.L.U64.HI R3, R125, 0x2, R6 ;  /* 0x000000027d037819 */ /* 0x000fe20000010206 */
[C---:B------:R-:W-:Y:S01]  /*45f0*/  IMAD.SHL.U32 R6, R53.reuse, 0x80, RZ ;  /* 0x0000008035067824 */ /* 0x040fe200078e00ff */
[----:B------:R-:W-:Y:S01]  /*4600*/  LOP3.LUT R5, R53, 0x7, RZ, 0xc0, !PT ;  /* 0x0000000735057812 */ /* 0x000fe200078ec0ff */
[----:B------:R-:W-:Y:S01]  /*4610*/  IMAD R101, R78, UR10, RZ ;  /* 0x0000000a4e657c24 */ /* 0x000fe2000f8e02ff */
[----:B------:R-:W-:Y:S01]  /*4620*/  UIADD3 UR9, UPT, UPT, UR8, -0x100, URZ ;  /* 0xffffff0008097890 */ /* 0x000fe2000fffe0ff */
[----:B------:R-:W-:-:S02]  /*4630*/  IMAD R100, R79, UR10, RZ ;  /* 0x0000000a4f647c24 */ /* 0x000fc4000f8e02ff */
[----:B------:R-:W-:Y:S02]  /*4640*/  IMAD R98, R77, UR10, RZ ;  /* 0x0000000a4d627c24 */ /* 0x000fe4000f8e02ff */
[----:B------:R-:W-:Y:S02]  /*4650*/  IMAD R97, R68, UR10, RZ ;  /* 0x0000000a44617c24 */ /* 0x000fe4000f8e02ff */
[----:B------:R-:W-:Y:S02]  /*4660*/  IMAD R103, R80, UR10, RZ ;  /* 0x0000000a50677c24 */ /* 0x000fe4000f8e02ff */
[----:B------:R-:W-:Y:S02]  /*4670*/  IMAD R102, R81, UR10, RZ ;  /* 0x0000000a51667c24 */ /* 0x000fe4000f8e02ff */
[----:B------:R-:W-:Y:S02]  /*4680*/  IMAD R107, R48, UR10, RZ ;  /* 0x0000000a306b7c24 */ /* 0x000fe4000f8e02ff */
[----:B------:R-:W-:-:S02]  /*4690*/  IMAD R106, R50, UR10, RZ ;  /* 0x0000000a326a7c24 */ /* 0x000fc4000f8e02ff */
[----:B------:R-:W-:Y:S02]  /*46a0*/  IMAD R105, R49, UR10, RZ ;  /* 0x0000000a31697c24 */ /* 0x000fe4000f8e02ff */
[----:B------:R-:W-:Y:S01]  /*46b0*/  IMAD R104, R51, UR10, RZ ;  /* 0x0000000a33687c24 */ /* 0x000fe2000f8e02ff */
[----:B--2---:R-:W-:Y:S02]  /*46c0*/  SHF.R.S32.HI R69, RZ, 0x1f, R54 ;  /* 0x0000001fff457819 */ /* 0x004fe40000011436 */
[----:B---3--:R-:W-:Y:S02]  /*46d0*/  LEA R70, P0, R70, R55, 0x3 ;  /* 0x0000003746467211 */ /* 0x008fe400078018ff */
[----:B------:R-:W1:Y:S01]  /*46e0*/  S2R R55, SR_TID.X ;  /* 0x0000000000377919 */ /* 0x000e620000002100 */
[----:B------:R-:W-:Y:S02]  /*46f0*/  SHF.L.U64.HI R69, R54, 0x2, R69 ;  /* 0x0000000236457819 */ /* 0x000fe40000010245 */
[----:B------:R-:W2:Y:S01]  /*4700*/  LDL.LU R54, [R1+0x18] ;  /* 0x0000180001367983 */ /* 0x000ea20000300800 */
[----:B-1----:R-:W-:-:S04]  /*4710*/  LOP3.LUT R55, R55, 0x180, RZ, 0xc0, !PT ;  /* 0x0000018037377812 */ /* 0x002fc800078ec0ff */
[----:B------:R-:W-:Y:S02]  /*4720*/  LEA.HI R7, R55, R4, RZ, 0x1f ;  /* 0x0000000437077211 */ /* 0x000fe400078ff8ff */
[----:B------:R-:W-:Y:S01]  /*4730*/  LOP3.LUT R4, R53, 0x3, RZ, 0xc0, !PT ;  /* 0x0000000335047812 */ /* 0x000fe200078ec0ff */
[----:B------:R-:W3:Y:S04]  /*4740*/  LDL.LU R55, [R1+0x20] ;  /* 0x0000200001377983 */ /* 0x000ee80000300800 */
        /* <DEDUP_REMOVED lines=8> */
[----:B------:R-:W3:Y:S01]  /*47d0*/  LDL.LU R68, [R1+0x44] ;  /* 0x0000440001447983 */ /* 0x000ee20000300800 */
[----:B------:R-:W-:-:S02]  /*47e0*/  USHF.R.S32.HI UR11, URZ, 0x1f, UR13 ;  /* 0x0000001fff0b7899 */ /* 0x000fc4000801140d */
[----:B------:R-:W-:Y:S01]  /*47f0*/  IMAD.U32 R10, RZ, RZ, UR13 ;  /* 0x0000000dff0a7e24 */ /* 0x000fe2000f8e00ff */
[----:B------:R-:W-:Y:S01]  /*4800*/  LOP3.LUT R6, R6, 0x3000, RZ, 0xc0, !PT ;  /* 0x0000300006067812 */ /* 0x000fe200078ec0ff */
[----:B------:R-:W-:Y:S01]  /*4810*/  IMAD R4, R4, 0x220, RZ ;  /* 0x0000022004047824 */ /* 0x000fe200078e02ff */
[----:B------:R-:W-:Y:S01]  /*4820*/  USHF.R.S32.HI UR12, URZ, 0x1f, UR6 ;  /* 0x0000001fff0c7899 */ /* 0x000fe20008011406 */
[----:B------:R-:W-:Y:S01]  /*4830*/  IMAD.U32 R8, RZ, RZ, UR11 ;  /* 0x0000000bff087e24 */ /* 0x000fe2000f8e00ff */
[----:B------:R-:W-:Y:S01]  /*4840*/  USHF.L.U32 UR4, UR6, 0x3, URZ ;  /* 0x0000000306047899 */ /* 0x000fe200080006ff */
[C---:B------:R-:W-:Y:S01]  /*4850*/  IMAD.SHL.U32 R24, R5.reuse, 0x10, RZ ;  /* 0x0000001005187824 */ /* 0x040fe200078e00ff */
[----:B------:R-:W-:Y:S01]  /*4860*/  USHF.L.U64.HI UR8, UR6, 0x3, UR12 ;  /* 0x0000000306087899 */ /* 0x000fe2000801020c */
[----:B------:R-:W-:Y:S01]  /*4870*/  IMAD R5, R5, 0x200, R6 ;  /* 0x0000020005057824 */ /* 0x000fe200078e0206 */
[----:B------:R-:W-:Y:S02]  /*4880*/  LEA.HI.X R69, R10, R69, R8, 0x3, P0 ;  /* 0x000000450a457211 */ /* 0x000fe400000f1c08 */
[----:B------:R-:W-:-:S02]  /*4890*/  LOP3.LUT R4, R4, R7, RZ, 0x3c, !PT ;  /* 0x0000000704047212 */ /* 0x000fc400078e3cff */
[----:B----4-:R-:W-:Y:S02]  /*48a0*/  SHF.R.S32.HI R13, RZ, 0x1f, R64 ;  /* 0x0000001fff0d7819 */ /* 0x010fe40000011440 */
[----:B------:R-:W-:Y:S02]  /*48b0*/  SHF.R.S32.HI R14, RZ, 0x1f, R65 ;  /* 0x0000001fff0e7819 */ /* 0x000fe40000011441 */
[----:B------:R-:W-:Y:S02]  /*48c0*/  SHF.R.S32.HI R15, RZ, 0x1f, R52 ;  /* 0x0000001fff0f7819 */ /* 0x000fe40000011434 */
[----:B------:R-:W-:Y:S02]  /*48d0*/  SHF.R.S32.HI R16, RZ, 0x1f, R56 ;  /* 0x0000001fff107819 */ /* 0x000fe40000011438 */
[----:B------:R-:W-:Y:S02]  /*48e0*/  LEA R21, P0, R64, UR4, 0x2 ;  /* 0x0000000440157c11 */ /* 0x000fe4000f8010ff */
[----:B------:R-:W-:-:S02]  /*48f0*/  LEA R6, P1, R65, UR4, 0x2 ;  /* 0x0000000441067c11 */ /* 0x000fc4000f8210ff */
[----:B------:R-:W-:Y:S02]  /*4900*/  LEA R7, P2, R52, UR4, 0x2 ;  /* 0x0000000434077c11 */ /* 0x000fe4000f8410ff */
[----:B------:R-:W-:Y:S02]  /*4910*/  LEA R8, P3, R56, UR4, 0x2 ;  /* 0x0000000438087c11 */ /* 0x000fe4000f8610ff */
[----:B------:R-:W-:Y:S02]  /*4920*/  LOP3.LUT R24, R24, 0x30, R9, 0x78, !PT ;  /* 0x0000003018187812 */ /* 0x000fe400078e7809 */
[----:B------:R-:W-:Y:S02]  /*4930*/  LEA.HI.X R13, R64, UR8, R13, 0x2, P0 ;  /* 0x00000008400d7c11 */ /* 0x000fe400080f140d */
[----:B------:R-:W-:Y:S02]  /*4940*/  LEA.HI.X R14, R65, UR8, R14, 0x2, P1 ;  /* 0x00000008410e7c11 */ /* 0x000fe400088f140e */
[----:B------:R-:W-:-:S02]  /*4950*/  LEA.HI.X R15, R52, UR8, R15, 0x2, P2 ;  /* 0x00000008340f7c11 */ /* 0x000fc400090f140f */
[----:B------:R-:W-:Y:S02]  /*4960*/  LEA.HI.X R16, R56, UR8, R16, 0x2, P3 ;  /* 0x0000000838107c11 */ /* 0x000fe400098f1410 */
[----:B------:R-:W-:Y:S02]  /*4970*/  SHF.R.S32.HI R17, RZ, 0x1f, R57 ;  /* 0x0000001fff117819 */ /* 0x000fe40000011439 */
[----:B------:R-:W-:-:S04]  /*4980*/  LEA R9, P0, R57, UR4, 0x2 ;  /* 0x0000000439097c11 */ /* 0x000fc8000f8010ff */
[----:B------:R-:W-:Y:S02]  /*4990*/  LEA.HI.X R17, R57, UR8, R17, 0x2, P0 ;  /* 0x0000000839117c11 */ /* 0x000fe400080f1411 */
[----:B------:R-:W-:-:S04]  /*49a0*/  IADD3 R9, P4, PT, R9, UR18, RZ ;  /* 0x0000001209097c10 */ /* 0x000fc8000ff9e0ff */
[----:B------:R-:W-:Y:S01]  /*49b0*/  IADD3.X R17, PT, PT, R17, UR19, RZ, P4, !PT ;  /* 0x0000001311117c10 */ /* 0x000fe2000a7fe4ff */
[----:B------:R-:W-:Y:S01]  /*49c0*/  IMAD.IADD R5, R5, 0x1, R24 ;  /* 0x0000000105057824 */ /* 0x000fe200078e0218 */
[----:B------:R-:W-:Y:S02]  /*49d0*/  IADD3 R6, P6, PT, R6, UR18, RZ ;  /* 0x0000001206067c10 */ /* 0x000fe4000ffde0ff */
[----:B------:R-:W-:Y:S02]  /*49e0*/  SHF.R.S32.HI R80, RZ, 0x1f, R74 ;  /* 0x0000001fff507819 */ /* 0x000fe4000001144a */
[----:B------:R-:W-:Y:S02]  /*49f0*/  SHF.R.S32.HI R81, RZ, 0x1f, R124 ;  /* 0x0000001fff517819 */ /* 0x000fe4000001147c */
[----:B------:R-:W-:Y:S02]  /*4a00*/  CS2R R32, SRZ ;  /* 0x0000000000207805 */ /* 0x000fe4000001ff00 */
[----:B------:R-:W-:-:S02]  /*4a10*/  IADD3.X R14, PT, PT, R14, UR19, RZ, P6, !PT ;  /* 0x000000130e0e7c10 */ /* 0x000fc4000b7fe4ff */
[----:B------:R-:W-:Y:S02]  /*4a20*/  CS2R R34, SRZ ;  /* 0x0000000000227805 */ /* 0x000fe4000001ff00 */
[----:B------:R-:W-:Y:S02]  /*4a30*/  CS2R R36, SRZ ;  /* 0x0000000000247805 */ /* 0x000fe4000001ff00 */
[----:B------:R-:W-:Y:S02]  /*4a40*/  SHF.L.U64.HI R80, R74, 0x2, R80 ;  /* 0x000000024a507819 */ /* 0x000fe40000010250 */
[----:B------:R-:W-:Y:S02]  /*4a50*/  CS2R R38, SRZ ;  /* 0x0000000000267805 */ /* 0x000fe4000001ff00 */
[----:B------:R-:W-:Y:S02]  /*4a60*/  SHF.L.U64.HI R81, R124, 0x2, R81 ;  /* 0x000000027c517819 */ /* 0x000fe40000010251 */
[----:B------:R-:W-:-:S02]  /*4a70*/  CS2R R28, SRZ ;  /* 0x00000000001c7805 */ /* 0x000fc4000001ff00 */
[----:B------:R-:W-:Y:S02]  /*4a80*/  CS2R R30, SRZ ;  /* 0x00000000001e7805 */ /* 0x000fe4000001ff00 */
[----:B------:R-:W-:Y:S02]  /*4a90*/  CS2R R24, SRZ ;  /* 0x0000000000187805 */ /* 0x000fe4000001ff00 */
[----:B------:R-:W-:Y:S02]  /*4aa0*/  CS2R R26, SRZ ;  /* 0x00000000001a7805 */ /* 0x000fe4000001ff00 */
[----:B------:R-:W-:Y:S01]  /*4ab0*/  LOP3.LUT R108, R5, 0x40, RZ, 0x3c, !PT ;  /* 0x00000040056c7812 */ /* 0x000fe200078e3cff */
[----:B------:R-:W-:Y:S01]  /*4ac0*/  UMOV UR10, 0x1 ;  /* 0x00000001000a7882 */ /* 0x000fe20000000000 */
[----:B------:R-:W-:Y:S01]  /*4ad0*/  USHF.L.U64.HI UR11, UR13, 0x2, UR11 ;  /* 0x000000020d0b7899 */ /* 0x000fe2000801020b */
[----:B--2---:R-:W-:Y:S02]  /*4ae0*/  SHF.R.S32.HI R18, RZ, 0x1f, R54 ;  /* 0x0000001fff127819 */ /* 0x004fe40000011436 */
[----:B------:R-:W-:-:S04]  /*4af0*/  LEA R10, P1, R54, UR4, 0x2 ;  /* 0x00000004360a7c11 */ /* 0x000fc8000f8210ff */
[----:B------:R-:W-:Y:S02]  /*4b00*/  LEA.HI.X R18, R54, UR8, R18, 0x2, P1 ;  /* 0x0000000836127c11 */ /* 0x000fe400088f1412 */
[----:B------:R-:W-:Y:S02]  /*4b10*/  IADD3 R10, P5, PT, R10, UR18, RZ ;  /* 0x000000120a0a7c10 */ /* 0x000fe4000ffbe0ff */
[----:B---3--:R-:W-:Y:S02]  /*4b20*/  SHF.R.S32.HI R19, RZ, 0x1f, R55 ;  /* 0x0000001fff137819 */ /* 0x008fe40000011437 */
[----:B------:R-:W-:Y:S02]  /*4b30*/  LEA R11, P2, R55, UR4, 0x2 ;  /* 0x00000004370b7c11 */ /* 0x000fe4000f8410ff */
[----:B------:R-:W-:Y:S02]  /*4b40*/  SHF.R.S32.HI R20, RZ, 0x1f, R53 ;  /* 0x0000001fff147819 */ /* 0x000fe40000011435 */
[----:B------:R-:W-:-:S02]  /*4b50*/  LEA R12, P3, R53, UR4, 0x2 ;  /* 0x00000004350c7c11 */ /* 0x000fc4000f8610ff */
[----:B------:R-:W-:Y:S02]  /*4b60*/  LEA.HI.X R19, R55, UR8, R19, 0x2, P2 ;  /* 0x0000000837137c11 */ /* 0x000fe400090f1413 */
[----:B------:R-:W-:Y:S02]  /*4b70*/  LEA.HI.X R20, R53, UR8, R20, 0x2, P3 ;  /* 0x0000000835147c11 */ /* 0x000fe400098f1414 */
[----:B------:R-:W-:Y:S02]  /*4b80*/  SHF.R.S32.HI R22, RZ, 0x1f, R60 ;  /* 0x0000001fff167819 */ /* 0x000fe4000001143c */
[----:B------:R-:W-:Y:S02]  /*4b90*/  SHF.R.S32.HI R52, RZ, 0x1f, R61 ;  /* 0x0000001fff347819 */ /* 0x000fe4000001143d */
[----:B------:R-:W-:Y:S02]  /*4ba0*/  SHF.R.S32.HI R54, RZ, 0x1f, R58 ;  /* 0x0000001fff367819 */ /* 0x000fe4000001143a */
[----:B------:R-:W-:-:S02]  /*4bb0*/  LEA R23, P0, R60, UR4, 0x2 ;  /* 0x000000043c177c11 */ /* 0x000fc4000f8010ff */
[----:B------:R-:W-:Y:S02]  /*4bc0*/  SHF.R.S32.HI R56, RZ, 0x1f, R59 ;  /* 0x0000001fff387819 */ /* 0x000fe4000001143b */
[----:B------:R-:W-:Y:S02]  /*4bd0*/  LEA R53, P1, R61, UR4, 0x2 ;  /* 0x000000043d357c11 */ /* 0x000fe4000f8210ff */
[----:B------:R-:W-:Y:S02]  /*4be0*/  LEA R55, P2, R58, UR4, 0x2 ;  /* 0x000000043a377c11 */ /* 0x000fe4000f8410ff */
[----:B------:R-:W-:Y:S02]  /*4bf0*/  LEA R57, P3, R59, UR4, 0x2 ;  /* 0x000000043b397c11 */ /* 0x000fe4000f8610ff */
[----:B------:R-:W-:Y:S02]  /*4c00*/  LEA.HI.X R22, R60, UR8, R22, 0x2, P0 ;  /* 0x000000083c167c11 */ /* 0x000fe400080f1416 */
[----:B------:R-:W-:-:S02]  /*4c10*/  LEA.HI.X R52, R61, UR8, R52, 0x2, P1 ;  /* 0x000000083d347c11 */ /* 0x000fc400088f1434 */
[----:B------:R-:W-:Y:S02]  /*4c20*/  LEA.HI.X R54, R58, UR8, R54, 0x2, P2 ;  /* 0x000000083a367c11 */ /* 0x000fe400090f1436 */
[----:B------:R-:W-:Y:S02]  /*4c30*/  LEA.HI.X R56, R59, UR8, R56, 0x2, P3 ;  /* 0x000000083b387c11 */ /* 0x000fe400098f1438 */
[----:B------:R-:W-:Y:S02]  /*4c40*/  SHF.R.S32.HI R58, RZ, 0x1f, R78 ;  /* 0x0000001fff3a7819 */ /* 0x000fe4000001144e */
[----:B------:R-:W-:Y:S02]  /*4c50*/  SHF.R.S32.HI R60, RZ, 0x1f, R79 ;  /* 0x0000001fff3c7819 */ /* 0x000fe4000001144f */
[----:B------:R-:W-:Y:S02]  /*4c60*/  SHF.R.S32.HI R62, RZ, 0x1f, R77 ;  /* 0x0000001fff3e7819 */ /* 0x000fe4000001144d */
[----:B------:R-:W-:-:S02]  /*4c70*/  LEA R59, P0, R78, UR4, 0x2 ;  /* 0x000000044e3b7c11 */ /* 0x000fc4000f8010ff */
[----:B------:R-:W-:Y:S02]  /*4c80*/  LEA R61, P1, R79, UR4, 0x2 ;  /* 0x000000044f3d7c11 */ /* 0x000fe4000f8210ff */
[----:B------:R-:W-:Y:S02]  /*4c90*/  LEA R63, P2, R77, UR4, 0x2 ;  /* 0x000000044d3f7c11 */ /* 0x000fe4000f8410ff */
[----:B------:R-:W-:Y:S02]  /*4ca0*/  LEA.HI.X R58, R78, UR8, R58, 0x2, P0 ;  /* 0x000000084e3a7c11 */ /* 0x000fe400080f143a */
[----:B------:R-:W-:Y:S02]  /*4cb0*/  LEA.HI.X R60, R79, UR8, R60, 0x2, P1 ;  /* 0x000000084f3c7c11 */ /* 0x000fe400088f143c */
[----:B------:R-:W-:Y:S02]  /*4cc0*/  LEA.HI.X R62, R77, UR8, R62, 0x2, P2 ;  /* 0x000000084d3e7c11 */ /* 0x000fe400090f143e */
[----:B------:R-:W-:-:S02]  /*4cd0*/  SHF.R.S32.HI R64, RZ, 0x1f, R68 ;  /* 0x0000001fff407819 */ /* 0x000fc40000011444 */
[----:B------:R-:W-:Y:S02]  /*4ce0*/  LEA R65, P3, R68, UR4, 0x2 ;  /* 0x0000000444417c11 */ /* 0x000fe4000f8610ff */
[----:B------:R-:W-:Y:S02]  /*4cf0*/  IADD3 R21, P2, PT, R21, UR18, RZ ;  /* 0x0000001215157c10 */ /* 0x000fe4000ff5e0ff */
[----:B------:R-:W-:Y:S02]  /*4d00*/  IADD3 R7, P1, PT, R7, UR18, RZ ;  /* 0x0000001207077c10 */ /* 0x000fe4000ff3e0ff */
[----:B------:R-:W-:Y:S02]  /*4d10*/  IADD3 R8, P0, PT, R8, UR18, RZ ;  /* 0x0000001208087c10 */ /* 0x000fe4000ff1e0ff */
[----:B------:R-:W-:Y:S01]  /*4d20*/  LEA.HI.X R64, R68, UR8, R64, 0x2, P3 ;  /* 0x0000000844407c11 */ /* 0x000fe200098f1440 */
[----:B------:R-:W-:Y:S01]  /*4d30*/  USHF.R.S32.HI UR8, URZ, 0x1f, UR5 ;  /* 0x0000001fff087899 */ /* 0x000fe20008011405 */
[----:B------:R-:W-:-:S02]  /*4d40*/  IADD3.X R13, PT, PT, R13, UR19, RZ, P2, !PT ;  /* 0x000000130d0d7c10 */ /* 0x000fc400097fe4ff */
[----:B------:R-:W-:Y:S02]  /*4d50*/  IADD3.X R15, PT, PT, R15, UR19, RZ, P1, !PT ;  /* 0x000000130f0f7c10 */ /* 0x000fe40008ffe4ff */
[----:B------:R-:W-:Y:S02]  /*4d60*/  IADD3.X R16, PT, PT, R16, UR19, RZ, P0, !PT ;  /* 0x0000001310107c10 */ /* 0x000fe400087fe4ff */
[----:B------:R-:W-:Y:S02]  /*4d70*/  IADD3 R11, P3, PT, R11, UR18, RZ ;  /* 0x000000120b0b7c10 */ /* 0x000fe4000ff7e0ff */
[----:B------:R-:W-:Y:S02]  /*4d80*/  IADD3 R12, P2, PT, R12, UR18, RZ ;  /* 0x000000120c0c7c10 */ /* 0x000fe4000ff5e0ff */
[----:B------:R-:W-:Y:S02]  /*4d90*/  IADD3 R23, P1, PT, R23, UR18, RZ ;  /* 0x0000001217177c10 */ /* 0x000fe4000ff3e0ff */
[----:B------:R-:W-:-:S02]  /*4da0*/  IADD3 R53, P0, PT, R53, UR18, RZ ;  /* 0x0000001235357c10 */ /* 0x000fc4000ff1e0ff */
[----:B------:R-:W-:Y:S01]  /*4db0*/  IADD3 R55, P4, PT, R55, UR18, RZ ;  /* 0x0000001237377c10 */ /* 0x000fe2000ff9e0ff */
[----:B------:R-:W-:Y:S01]  /*4dc0*/  ULEA.HI UR8, UR8, UR5, URZ, 0x7 ;  /* 0x0000000508087291 */ /* 0x000fe2000f8f38ff */
[----:B------:R-:W-:Y:S02]  /*4dd0*/  IADD3.X R18, PT, PT, R18, UR19, RZ, P5, !PT ;  /* 0x0000001312127c10 */ /* 0x000fe4000affe4ff */
[----:B------:R-:W-:Y:S02]  /*4de0*/  IADD3.X R19, PT, PT, R19, UR19, RZ, P3, !PT ;  /* 0x0000001313137c10 */ /* 0x000fe40009ffe4ff */
[----:B------:R-:W-:Y:S02]  /*4df0*/  IADD3.X R20, PT, PT, R20, UR19, RZ, P2, !PT ;  /* 0x0000001314147c10 */ /* 0x000fe400097fe4ff */
[----:B------:R-:W-:Y:S02]  /*4e00*/  IADD3.X R22, PT, PT, R22, UR19, RZ, P1, !PT ;  /* 0x0000001316167c10 */ /* 0x000fe40008ffe4ff */
[----:B------:R-:W-:-:S02]  /*4e10*/  IADD3.X R52, PT, PT, R52, UR19, RZ, P0, !PT ;  /* 0x0000001334347c10 */ /* 0x000fc400087fe4ff */
[----:B------:R-:W-:Y:S02]  /*4e20*/  IADD3.X R54, PT, PT, R54, UR19, RZ, P4, !PT ;  /* 0x0000001336367c10 */ /* 0x000fe4000a7fe4ff */
[----:B------:R-:W-:Y:S02]  /*4e30*/  IADD3 R57, P5, PT, R57, UR18, RZ ;  /* 0x0000001239397c10 */ /* 0x000fe4000ffbe0ff */
[----:B------:R-:W-:Y:S02]  /*4e40*/  IADD3 R59, P3, PT, R59, UR18, RZ ;  /* 0x000000123b3b7c10 */ /* 0x000fe4000ff7e0ff */
[----:B------:R-:W-:Y:S02]  /*4e50*/  IADD3 R61, P2, PT, R61, UR18, RZ ;  /* 0x000000123d3d7c10 */ /* 0x000fe4000ff5e0ff */
[----:B------:R-:W-:Y:S02]  /*4e60*/  IADD3 R63, P1, PT, R63, UR18, RZ ;  /* 0x000000123f3f7c10 */ /* 0x000fe4000ff3e0ff */
[----:B------:R-:W-:-:S02]  /*4e70*/  IADD3 R65, P0, PT, R65, UR18, RZ ;  /* 0x0000001241417c10 */ /* 0x000fc4000ff1e0ff */
[----:B------:R-:W-:Y:S02]  /*4e80*/  IADD3 R70, P4, PT, R70, UR16, RZ ;  /* 0x0000001046467c10 */ /* 0x000fe4000ff9e0ff */
[----:B------:R-:W-:Y:S02]  /*4e90*/  SHF.R.S32.HI R77, RZ, 0x1f, R72 ;  /* 0x0000001fff4d7819 */ /* 0x000fe40000011448 */
[----:B------:R-:W-:Y:S02]  /*4ea0*/  SHF.R.S32.HI R78, RZ, 0x1f, R75 ;  /* 0x0000001fff4e7819 */ /* 0x000fe4000001144b */
[----:B------:R-:W-:Y:S01]  /*4eb0*/  SHF.R.S32.HI R79, RZ, 0x1f, R73 ;  /* 0x0000001fff4f7819 */ /* 0x000fe20000011449 */
[----:B------:R-:W-:Y:S01]  /*4ec0*/  USHF.R.S32.HI UR8, URZ, 0x7, UR8 ;  /* 0x00000007ff087899 */ /* 0x000fe20008011408 */
[----:B------:R-:W-:Y:S01]  /*4ed0*/  IADD3.X R56, PT, PT, R56, UR19, RZ, P5, !PT ;  /* 0x0000001338387c10 */ /* 0x000fe2000affe4ff */
[----:B------:R-:W-:Y:S01]  /*4ee0*/  USHF.L.U32 UR18, UR6, 0x2, URZ ;  /* 0x0000000206127899 */ /* 0x000fe200080006ff */
[----:B------:R-:W-:-:S02]  /*4ef0*/  IADD3.X R58, PT, PT, R58, UR19, RZ, P3, !PT ;  /* 0x000000133a3a7c10 */ /* 0x000fc40009ffe4ff */
[----:B------:R-:W-:Y:S02]  /*4f00*/  IADD3.X R60, PT, PT, R60, UR19, RZ, P2, !PT ;  /* 0x000000133c3c7c10 */ /* 0x000fe400097fe4ff */
[----:B------:R-:W-:Y:S02]  /*4f10*/  IADD3.X R62, PT, PT, R62, UR19, RZ, P1, !PT ;  /* 0x000000133e3e7c10 */ /* 0x000fe40008ffe4ff */
[----:B------:R-:W-:Y:S02]  /*4f20*/  IADD3.X R64, PT, PT, R64, UR19, RZ, P0, !PT ;  /* 0x0000001340407c10 */ /* 0x000fe400087fe4ff */
[----:B------:R-:W-:Y:S02]  /*4f30*/  IADD3.X R69, PT, PT, R69, UR17, RZ, P4, !PT ;  /* 0x0000001145457c10 */ /* 0x000fe4000a7fe4ff */
[----:B------:R-:W-:Y:S02]  /*4f40*/  SHF.L.U64.HI R77, R72, 0x2, R77 ;  /* 0x00000002484d7819 */ /* 0x000fe4000001024d */
[----:B------:R-:W-:-:S02]  /*4f50*/  SHF.L.U64.HI R78, R75, 0x2, R78 ;  /* 0x000000024b4e7819 */ /* 0x000fc4000001024e */
[----:B------:R-:W-:Y:S02]  /*4f60*/  SHF.L.U64.HI R79, R73, 0x2, R79 ;  /* 0x00000002494f7819 */ /* 0x000fe4000001024f */
[----:B------:R-:W-:Y:S01]  /*4f70*/  LOP3.LUT R68, R4, 0x20, RZ, 0x3c, !PT ;  /* 0x0000002004447812 */ /* 0x000fe200078e3cff */
[----:B------:R-:W-:Y:S01]  /*4f80*/  USHF.L.U64.HI UR6, UR6, 0x2, UR12 ;  /* 0x0000000206067899 */ /* 0x000fe2000801020c */
[----:B------:R-:W-:Y:S01]  /*4f90*/  UMOV UR4, URZ ;  /* 0x000000ff00047c82 */ /* 0x000fe20008000000 */
[----:B------:R-:W-:Y:S01]  /*4fa0*/  UIADD3 UR12, UPT, UPT, UR8, -0x2, URZ ;  /* 0xfffffffe080c7890 */ /* 0x000fe2000fffe0ff */
[----:B------:R-:W-:-:S11]  /*4fb0*/  UMOV UR5, 0xffffffff ;  /* 0xffffffff00057882 */ /* 0x000fd60000000000 */
.L_x_1:
[----:B------:R-:W-:-:S04]  /*4fc0*/  DEPBAR.LE SB0, 0x2 ;  /* 0x000080800000791a */ /* 0x000fc80000000000 */
[----:B------:R-:W-:Y:S01]  /*4fd0*/  UIADD3 UR5, UPT, UPT, UR5, 0x1, URZ ;  /* 0x0000000105057890 */ /* 0x000fe2000fffe0ff */
[----:B------:R-:W-:Y:S01]  /*4fe0*/  BAR.SYNC.DEFER_BLOCKING 0x0 ;  /* 0x0000000000007b1d */ /* 0x000fe20000010000 */
[----:B------:R-:W-:Y:S01]  /*4ff0*/  UISETP.GE.AND UP1, UPT, UR4, UR12, UPT ;  /* 0x0000000c0400728c */ /* 0x000fe2000bf26270 */
[C---:B------:R-:W-:Y:S01]  /*5000*/  ISETP.GE.AND P0, PT, R0.reuse, UR9, PT ;  /* 0x0000000900007c0c */ /* 0x040fe2000bf06270 */
[----:B------:R-:W-:Y:S01]  /*5010*/  UISETP.GT.AND UP0, UPT, UR5, 0x1, UPT ;  /* 0x000000010500788c */ /* 0x000fe2000bf04270 */
[----:B------:R-:W-:Y:S01]  /*5020*/  LOP3.LUT R109, R0, 0x14, RZ, 0xfc, !PT ;  /* 0x00000014006d7812 */ /* 0x000fe200078efcff */
[----:B------:R-:W-:Y:S02]  /*5030*/  UIADD3 UR10, UPT, UPT, UR10, 0x1, URZ ;  /* 0x000000010a0a7890 */ /* 0x000fe4000fffe0ff */
[----:B------:R-:W-:Y:S01]  /*5040*/  USEL UR5, UR5, URZ, !UP0 ;  /* 0x000000ff05057287 */ /* 0x000fe2000c000000 */
[----:B------:R-:W-:Y:S01]  /*5050*/  PLOP3.LUT P1, PT, PT, PT, UP1, 0x40, 0x4 ;  /* 0x000000000004781c */ /* 0x000fe20003f2e818 */
[----:B------:R-:W-:Y:S01]  /*5060*/  UISETP.GT.AND UP0, UPT, UR10, 0x1, UPT ;  /* 0x000000010a00788c */ /* 0x000fe2000bf04270 */
[----:B------:R-:W-:Y:S01]  /*5070*/  PLOP3.LUT P2, PT, PT, PT, UP1, 0x40, 0x4 ;  /* 0x000000000004781c */ /* 0x000fe20003f4e818 */
[----:B------:R-:W-:Y:S01]  /*5080*/  ULEA UR16, UR5, UR7, 0x10 ;  /* 0x0000000705107291 */ /* 0x000fe2000f8e80ff */
[----:B------:R-:W-:Y:S01]  /*5090*/  PLOP3.LUT P3, PT, PT, PT, UP1, 0x40, 0x4 ;  /* 0x000000000004781c */ /* 0x000fe20003f6e818 */
[----:B------:R-:W-:Y:S01]  /*50a0*/  ULEA UR17, UR5, UR7, 0xf ;  /* 0x0000000705117291 */ /* 0x000fe2000f8e78ff */
[----:B------:R-:W-:Y:S01]  /*50b0*/  PLOP3.LUT P4, PT, PT, PT, UP1, 0x40, 0x4 ;  /* 0x000000000004781c */ /* 0x000fe20003f8e818 */
[----:B------:R-:W-:-:S02]  /*50c0*/  USEL UR10, UR10, URZ, !UP0 ;  /* 0x000000ff0a0a7287 */ /* 0x000fc4000c000000 */
[----:B------:R-:W-:-:S04]  /*50d0*/  UIADD3 UR4, UPT, UPT, UR4, 0x1, URZ ;  /* 0x0000000104047890 */ /* 0x000fc8000fffe0ff */
[----:B------:R-:W-:Y:S01]  /*50e0*/  UISETP.NE.U32.AND UP0, UPT, UR8, UR4, UPT ;  /* 0x000000040800728c */ /* 0x000fe2000bf05070 */
[----:B------:R-:W-:Y:S04]  /*50f0*/  LDS R48, [R4+UR16] ;  /* 0x0000001004307984 */ /* 0x000fe80008000800 */
[----:B------:R-:W-:Y:S04]  /*5100*/  LDS R50, [R4+UR16+0x800] ;  /* 0x0008001004327984 */ /* 0x000fe80008000800 */
[----:B------:R-:W-:Y:S04]  /*5110*/  LDS R49, [R68+UR16] ;  /* 0x0000001044317984 */ /* 0x000fe80008000800 */
[----:B------:R-:W-:Y:S04]  /*5120*/  LDS R51, [R68+UR16+0x800] ;  /* 0x0008001044337984 */ /* 0x000fe80008000800 */
[----:B------:R-:W1:Y:S04]  /*5130*/  LDSM.16.M88.4 R44, [R5+UR17+0x20000] ;  /* 0x02000011052c783b */ /* 0x000e680008000200 */
[----:B------:R-:W2:Y:S01]  /*5140*/  LDSM.16.M88.4 R40, [R5+UR17+0x24000] ;  /* 0x024000110528783b */ /* 0x000ea20008000200 */
[C---:B-1----:R-:W-:Y:S08]  /*5150*/  HMMA.1688.F32.TF32 R32, R48.reuse, R44, R32 ;  /* 0x0000002c3020723c */ /* 0x042ff00000081020 */
[----:B--2---:R-:W-:Y:S01]  /*5160*/  HMMA.1688.F32.TF32 R36, R48, R40, R36 ;  /* 0x000000283024723c */ /* 0x004fe20000081024 */
[----:B------:R-:W-:Y:S04]  /*5170*/  LDS R48, [R4+UR16+0x100] ;  /* 0x0001001004307984 */ /* 0x000fe80008000800 */
[----:B------:R-:W-:Y:S04]  /*5180*/  LDS R50, [R4+UR16+0x900] ;  /* 0x0009001004327984 */ /* 0x000fe80008000800 */
[----:B------:R-:W-:Y:S04]  /*5190*/  LDS R49, [R68+UR16+0x100] ;  /* 0x0001001044317984 */ /* 0x000fe80008000800 */
[----:B------:R-:W1:Y:S02]  /*51a0*/  LDS R51, [R68+UR16+0x900] ;  /* 0x0009001044337984 */ /* 0x000e640008000800 */
[C---:B-1----:R-:W-:Y:S08]  /*51b0*/  HMMA.1688.F32.TF32 R28, R48.reuse, R44, R28 ;  /* 0x0000002c301c723c */ /* 0x042ff0000008101c */
[----:B------:R-:W-:Y:S01]  /*51c0*/  HMMA.1688.F32.TF32 R24, R48, R40, R24 ;  /* 0x000000283018723c */ /* 0x000fe20000081018 */
        /* <DEDUP_REMOVED lines=10> */
[C---:B-1----:R-:W-:Y:S02]  /*5270*/  HMMA.1688.F32.TF32 R44, R48.reuse, R46, R28 ;  /* 0x0000002e302c723c */ /* 0x042fe4000008101c */
[----:B------:R-:W-:Y:S06]  /*5280*/  LDSM.16.M88.4 R28, [R108+UR17+0x20000] ;  /* 0x020000116c1c783b */ /* 0x000fec0008000200 */
[----:B------:R-:W-:Y:S01]  /*5290*/  HMMA.1688.F32.TF32 R40, R48, R42, R24 ;  /* 0x0000002a3028723c */ /* 0x000fe20000081018 */
[----:B------:R-:W-:Y:S04]  /*52a0*/  LDS R48, [R4+UR16+0x2000] ;  /* 0x0020001004307984 */ /* 0x000fe80008000800 */
[----:B------:R-:W-:Y:S04]  /*52b0*/  LDS R50, [R4+UR16+0x2800] ;  /* 0x0028001004327984 */ /* 0x000fe80008000800 */
[----:B------:R-:W-:Y:S04]  /*52c0*/  LDS R49, [R68+UR16+0x2000] ;  /* 0x0020001044317984 */ /* 0x000fe80008000800 */
[----:B------:R-:W1:Y:S04]  /*52d0*/  LDS R51, [R68+UR16+0x2800] ;  /* 0x0028001044337984 */ /* 0x000e680008000800 */
        /* <DEDUP_REMOVED lines=28> */
[-C--:B--2---:R-:W-:Y:S01]  /*54a0*/  HMMA.1688.F32.TF32 R32, R48, R40.reuse, R32 ;  /* 0x000000283020723c */ /* 0x084fe20000081020 */
        /* <DEDUP_REMOVED lines=145> */
[----:B------:R-:W1:Y:S01]  /*5dc0*/  LDS R51, [R68+UR16+0xf900] ;  /* 0x00f9001044337984 */ /* 0x000e620008000800 */
[----:B------:R-:W-:Y:S01]  /*5dd0*/  ULEA UR16, UR10, UR7, 0x10 ;  /* 0x000000070a107291 */ /* 0x000fe2000f8e80ff */
[C---:B-1----:R-:W-:Y:S01]  /*5de0*/  HMMA.1688.F32.TF32 R28, R48.reuse, R30, R40 ;  /* 0x0000001e301c723c */ /* 0x042fe20000081028 */
[----:B------:R-:W-:Y:S01]  /*5df0*/  SEL R40, RZ, 0x4, P0 ;  /* 0x00000004ff287807 */ /* 0x000fe20000000000 */
[----:B------:R-:W-:Y:S01]  /*5e00*/  IMAD.MOV.U32 R42, RZ, RZ, R70 ;  /* 0x000000ffff2a7224 */ /* 0x000fe200078e0046 */
[----:B------:R-:W-:Y:S01]  /*5e10*/  LOP3.LUT R41, R0, 0x4, RZ, 0xfc, !PT ;  /* 0x0000000400297812 */ /* 0x000fe200078efcff */
[----:B------:R-:W-:Y:S01]  /*5e20*/  IMAD.MOV.U32 R43, RZ, RZ, R69 ;  /* 0x000000ffff2b7224 */ /* 0x000fe200078e0045 */
[----:B------:R-:W-:Y:S01]  /*5e30*/  SEL R40, R40, RZ, P1 ;  /* 0x000000ff28287207 */ /* 0x000fe20000800000 */
[----:B------:R-:W-:Y:S01]  /*5e40*/  IMAD.U32 R70, RZ, RZ, UR13 ;  /* 0x0000000dff467e24 */ /* 0x000fe2000f8e00ff */
[----:B------:R-:W-:Y:S01]  /*5e50*/  BAR.SYNC.DEFER_BLOCKING 0x0 ;  /* 0x0000000000007b1d */ /* 0x000fe20000010000 */
[----:B------:R-:W-:Y:S01]  /*5e60*/  ISETP.GE.AND P0, PT, R41, UR9, PT ;  /* 0x0000000929007c0c */ /* 0x000fe2000bf06270 */
[----:B------:R-:W-:Y:S01]  /*5e70*/  HMMA.1688.F32.TF32 R24, R48, R26, R44 ;  /* 0x0000001a3018723c */ /* 0x000fe2000008102c */
[----:B------:R-:W-:-:S02]  /*5e80*/  ISETP.NE.U32.AND P1, PT, R40, RZ, PT ;  /* 0x000000ff2800720c */ /* 0x000fc40003f25070 */
[----:B------:R-:W-:Y:S02]  /*5e90*/  SEL R40, RZ, 0x4, P0 ;  /* 0x00000004ff287807 */ /* 0x000fe40000000000 */
[----:B------:R-:W-:Y:S02]  /*5ea0*/  LOP3.LUT R41, R0, 0x8, RZ, 0xfc, !PT ;  /* 0x0000000800297812 */ /* 0x000fe400078efcff */
[----:B------:R-:W-:Y:S02]  /*5eb0*/  SEL R40, R40, RZ, P2 ;  /* 0x000000ff28287207 */ /* 0x000fe40001000000 */
[----:B------:R-:W-:Y:S02]  /*5ec0*/  LEA R44, P2, R124, R42, 0x2 ;  /* 0x0000002a7c2c7211 */ /* 0x000fe400078410ff */
[----:B------:R-:W-:Y:S01]  /*5ed0*/  ISETP.NE.U32.AND P0, PT, R40, RZ, PT ;  /* 0x000000ff2800720c */ /* 0x000fe20003f05070 */
[----:B------:R-:W-:Y:S01]  /*5ee0*/  VIADD R40, R114, UR16 ;  /* 0x0000001072287c36 */ /* 0x000fe20008000000 */
[C---:B------:R-:W-:Y:S01]  /*5ef0*/  LOP3.LUT R46, R0.reuse, 0x24, RZ, 0xfc, !PT ;  /* 0x00000024002e7812 */ /* 0x040fe200078efcff */
[----:B------:R-:W-:Y:S01]  /*5f00*/  IMAD.X R45, R43, 0x1, R81, P2 ;  /* 0x000000012b2d7824 */ /* 0x000fe200010e0651 */
[----:B------:R-:W-:Y:S01]  /*5f10*/  PLOP3.LUT P2, PT, PT, PT, UP1, 0x40, 0x4 ;  /* 0x000000000004781c */ /* 0x000fe20003f4e818 */
[----:B------:R-:W-:Y:S01]  /*5f20*/  ULEA UR16, UR10, UR7, 0xf ;  /* 0x000000070a107291 */ /* 0x000fe2000f8e78ff */
[----:B------:R-:W-:-:S02]  /*5f30*/  LOP3.LUT R47, R0, 0x3c, RZ, 0xfc, !PT ;  /* 0x0000003c002f7812 */ /* 0x000fc400078efcff */
[----:B------:R-:W-:Y:S01]  /*5f40*/  @!PT LDS RZ, [RZ] ;  /* 0x00000000fffff984 */ /* 0x000fe20000000800 */
[----:B------:R-:W-:Y:S01]  /*5f50*/  @!PT LDS RZ, [RZ] ;  /* 0x00000000fffff984 */ /* 0x000fe20000000800 */
[----:B------:R-:W-:Y:S01]  /*5f60*/  @!PT LDS RZ, [RZ] ;  /* 0x00000000fffff984 */ /* 0x000fe20000000800 */
[----:B------:R1:W-:Y:S02]  /*5f70*/  LDGSTS.E [R40], desc[UR14][R44.64], P1 ;  /* 0x000000002c287fae */ /* 0x0003e400089a100e */
[----:B-1----:R-:W-:-:S05]  /*5f80*/  LEA R44, P1, R74, R42, 0x2 ;  /* 0x0000002a4a2c7211 */ /* 0x002fca00078210ff */
[----:B------:R-:W-:Y:S01]  /*5f90*/  IMAD.X R45, R43, 0x1, R80, P1 ;  /* 0x000000012b2d7824 */ /* 0x000fe200008e0650 */
[----:B------:R-:W-:-:S04]  /*5fa0*/  PLOP3.LUT P1, PT, PT, PT, UP1, 0x40, 0x4 ;  /* 0x000000000004781c */ /* 0x000fc80003f2e818 */
[----:B------:R1:W-:Y:S01]  /*5fb0*/  LDGSTS.E [R40+0x800], desc[UR14][R44.64], P0 ;  /* 0x008000002c287fae */ /* 0x0003e200081a100e */
[----:B------:R-:W-:Y:S02]  /*5fc0*/  ISETP.GE.AND P0, PT, R41, UR9, PT ;  /* 0x0000000929007c0c */ /* 0x000fe4000bf06270 */
[----:B------:R-:W-:Y:S02]  /*5fd0*/  LOP3.LUT R41, R0, 0xc, RZ, 0xfc, !PT ;  /* 0x0000000c00297812 */ /* 0x000fe400078efcff */
[----:B-1----:R-:W-:Y:S02]  /*5fe0*/  SEL R44, RZ, 0x4, P0 ;  /* 0x00000004ff2c7807 */ /* 0x002fe40000000000 */
[----:B------:R-:W-:Y:S02]  /*5ff0*/  ISETP.GE.AND P0, PT, R41, UR9, PT ;  /* 0x0000000929007c0c */ /* 0x000fe4000bf06270 */
[----:B------:R-:W-:Y:S02]  /*6000*/  SEL R44, R44, RZ, P1 ;  /* 0x000000ff2c2c7207 */ /* 0x000fe40000800000 */
[----:B------:R-:W-:-:S02]  /*6010*/  SEL R41, RZ, 0x4, P0 ;  /* 0x00000004ff297807 */ /* 0x000fc40000000000 */
[----:B------:R-:W-:Y:S02]  /*6020*/  ISETP.NE.U32.AND P1, PT, R44, RZ, PT ;  /* 0x000000ff2c00720c */ /* 0x000fe40003f25070 */
[----:B------:R-:W-:Y:S02]  /*6030*/  SEL R41, R41, RZ, P2 ;  /* 0x000000ff29297207 */ /* 0x000fe40001000000 */
[----:B------:R-:W-:Y:S02]  /*6040*/  LEA R44, P2, R73, R42, 0x2 ;  /* 0x0000002a492c7211 */ /* 0x000fe400078410ff */
[----:B------:R-:W-:Y:S02]  /*6050*/  ISETP.NE.U32.AND P0, PT, R41, RZ, PT ;  /* 0x000000ff2900720c */ /* 0x000fe40003f05070 */
[----:B------:R-:W-:Y:S01]  /*6060*/  LOP3.LUT R41, R0, 0x10, RZ, 0xfc, !PT ;  /* 0x0000001000297812 */ /* 0x000fe200078efcff */
[----:B------:R-:W-:Y:S01]  /*6070*/  IMAD.X R45, R43, 0x1, R79, P2 ;  /* 0x000000012b2d7824 */ /* 0x000fe200010e064f */
[----:B------:R-:W-:-:S04]  /*6080*/  PLOP3.LUT P2, PT, PT, PT, UP1, 0x40, 0x4 ;  /* 0x000000000004781c */ /* 0x000fc80003f4e818 */
[----:B------:R1:W-:Y:S02]  /*6090*/  LDGSTS.E [R40+0x1000], desc[UR14][R44.64], P1 ;  /* 0x010000002c287fae */ /* 0x0003e400089a100e */
[----:B-1----:R-:W-:-:S05]  /*60a0*/  LEA R44, P1, R75, R42, 0x2 ;  /* 0x0000002a4b2c7211 */ /* 0x002fca00078210ff */
[----:B------:R-:W-:Y:S01]  /*60b0*/  IMAD.X R45, R43, 0x1, R78, P1 ;  /* 0x000000012b2d7824 */ /* 0x000fe200008e064e */
[----:B------:R-:W-:-:S04]  /*60c0*/  PLOP3.LUT P1, PT, PT, PT, UP1, 0x40, 0x4 ;  /* 0x000000000004781c */ /* 0x000fc80003f2e818 */
[----:B------:R1:W-:Y:S01]  /*60d0*/  LDGSTS.E [R40+0x1800], desc[UR14][R44.64], P0 ;  /* 0x018000002c287fae */ /* 0x0003e200081a100e */
[----:B------:R-:W-:-:S04]  /*60e0*/  ISETP.GE.AND P0, PT, R41, UR9, PT ;  /* 0x0000000929007c0c */ /* 0x000fc8000bf06270 */
[----:B------:R-:W-:Y:S02]  /*60f0*/  SEL R41, RZ, 0x4, P0 ;  /* 0x00000004ff297807 */ /* 0x000fe40000000000 */
[----:B------:R-:W-:Y:S02]  /*6100*/  ISETP.GE.AND P0, PT, R109, UR9, PT ;  /* 0x000000096d007c0c */ /* 0x000fe4000bf06270 */
[----:B------:R-:W-:Y:S02]  /*6110*/  SEL R41, R41, RZ, P1 ;  /* 0x000000ff29297207 */ /* 0x000fe40000800000 */
[----:B------:R-:W-:Y:S02]  /*6120*/  LOP3.LUT R109, R0, 0x18, RZ, 0xfc, !PT ;  /* 0x00000018006d7812 */ /* 0x000fe400078efcff */
[----:B------:R-:W-:Y:S02]  /*6130*/  ISETP.NE.U32.AND P1, PT, R41, RZ, PT ;  /* 0x000000ff2900720c */ /* 0x000fe40003f25070 */
[----:B------:R-:W-:-:S04]  /*6140*/  SEL R41, RZ, 0x4, P0 ;  /* 0x00000004ff297807 */ /* 0x000fc80000000000 */
[----:B------:R-:W-:Y:S02]  /*6150*/  SEL R41, R41, RZ, P2 ;  /* 0x000000ff29297207 */ /* 0x000fe40001000000 */
[----:B-1----:R-:W-:Y:S02]  /*6160*/  LEA R44, P2, R72, R42, 0x2 ;  /* 0x0000002a482c7211 */ /* 0x002fe400078410ff */
[----:B------:R-:W-:-:S03]  /*6170*/  ISETP.NE.U32.AND P0, PT, R41, RZ, PT ;  /* 0x000000ff2900720c */ /* 0x000fc60003f05070 */
[----:B------:R-:W-:Y:S01]  /*6180*/  IMAD.X R45, R43, 0x1, R77, P2 ;  /* 0x000000012b2d7824 */ /* 0x000fe200010e064d */
[----:B------:R-:W-:-:S04]  /*6190*/  PLOP3.LUT P2, PT, PT, PT, UP1, 0x40, 0x4 ;  /* 0x000000000004781c */ /* 0x000fc80003f4e818 */
[----:B------:R1:W-:Y:S02]  /*61a0*/  LDGSTS.E [R40+0x2000], desc[UR14][R44.64], P1 ;  /* 0x020000002c287fae */ /* 0x0003e400089a100e */
[----:B-1----:R-:W-:-:S05]  /*61b0*/  IADD3 R44, P1, PT, R123, R42, RZ ;  /* 0x0000002a7b2c7210 */ /* 0x002fca0007f3e0ff */
[----:B------:R-:W-:Y:S01]  /*61c0*/  IMAD.X R45, R43, 0x1, R87, P1 ;  /* 0x000000012b2d7824 */ /* 0x000fe200008e0657 */
[----:B------:R-:W-:-:S04]  /*61d0*/  PLOP3.LUT P1, PT, PT, PT, UP1, 0x40, 0x4 ;  /* 0x000000000004781c */ /* 0x000fc80003f2e818 */
[----:B------:R1:W-:Y:S01]  /*61e0*/  LDGSTS.E [R40+0x2800], desc[UR14][R44.64], P0 ;  /* 0x028000002c287fae */ /* 0x0003e200081a100e */
[----:B------:R-:W-:Y:S02]  /*61f0*/  ISETP.GE.AND P0, PT, R109, UR9, PT ;  /* 0x000000096d007c0c */ /* 0x000fe4000bf06270 */
[C---:B------:R-:W-:Y:S02]  /*6200*/  LOP3.LUT R109, R0.reuse, 0x1c, RZ, 0xfc, !PT ;  /* 0x0000001c006d7812 */ /* 0x040fe400078efcff */
[----:B------:R-:W-:Y:S02]  /*6210*/  SEL R41, RZ, 0x4, P0 ;  /* 0x00000004ff297807 */ /* 0x000fe40000000000 */
[----:B------:R-:W-:Y:S02]  /*6220*/  ISETP.GE.AND P0, PT, R109, UR9, PT ;  /* 0x000000096d007c0c */ /* 0x000fe4000bf06270 */
[----:B------:R-:W-:Y:S02]  /*6230*/  SEL R41, R41, RZ, P1 ;  /* 0x000000ff29297207 */ /* 0x000fe40000800000 */
[----:B------:R-:W-:-:S02]  /*6240*/  LOP3.LUT R109, R0, 0x20, RZ, 0xfc, !PT ;  /* 0x00000020006d7812 */ /* 0x000fc400078efcff */
[----:B------:R-:W-:Y:S02]  /*6250*/  ISETP.NE.U32.AND P1, PT, R41, RZ, PT ;  /* 0x000000ff2900720c */ /* 0x000fe40003f25070 */
[----:B------:R-:W-:-:S04]  /*6260*/  SEL R41, RZ, 0x4, P0 ;  /* 0x00000004ff297807 */ /* 0x000fc80000000000 */
[----:B------:R-:W-:Y:S02]  /*6270*/  SEL R41, R41, RZ, P2 ;  /* 0x000000ff29297207 */ /* 0x000fe40001000000 */
[----:B-1----:R-:W-:Y:S02]  /*6280*/  IADD3 R44, P2, PT, R122, R42, RZ ;  /* 0x0000002a7a2c7210 */ /* 0x002fe40007f5e0ff */
        /* <DEDUP_REMOVED lines=26> */
[----:B------:R-:W-:Y:S02]  /*6430*/  LOP3.LUT R46, R0, 0x2c, RZ, 0xfc, !PT ;  /* 0x0000002c002e7812 */ /* 0x000fe400078efcff */
        /* <DEDUP_REMOVED lines=21> */
[----:B------:R-:W-:Y:S01]  /*6590*/  LOP3.LUT R46, R0, 0x38, RZ, 0xfc, !PT ;  /* 0x00000038002e7812 */ /* 0x000fe200078efcff */
[----:B-1----:R-:W-:Y:S01]  /*65a0*/  IMAD.WIDE R44, R88, 0x4, R42 ;  /* 0x00000004582c7825 */ /* 0x002fe200078e022a */
[----:B------:R-:W-:-:S02]  /*65b0*/  ISETP.NE.U32.AND P1, PT, R41, RZ, PT ;  /* 0x000000ff2900720c */ /* 0x000fc40003f25070 */
[----:B------:R-:W-:-:S04]  /*65c0*/  SEL R41, RZ, 0x4, P0 ;  /* 0x00000004ff297807 */ /* 0x000fc80000000000 */
[----:B------:R-:W-:-:S04]  /*65d0*/  SEL R41, R41, RZ, P2 ;  /* 0x000000ff29297207 */ /* 0x000fc80001000000 */
[----:B------:R-:W-:-:S03]  /*65e0*/  ISETP.NE.U32.AND P0, PT, R41, RZ, PT ;  /* 0x000000ff2900720c */ /* 0x000fc60003f05070 */
[----:B------:R1:W-:Y:S01]  /*65f0*/  LDGSTS.E [R40+0x6000], desc[UR14][R44.64], P1 ;  /* 0x060000002c287fae */ /* 0x0003e200089a100e */
[----:B------:R-:W-:Y:S01]  /*6600*/  PLOP3.LUT P1, PT, PT, PT, UP1, 0x40, 0x4 ;  /* 0x000000000004781c */ /* 0x000fe20003f2e818 */
[----:B-1----:R-:W-:-:S08]  /*6610*/  IMAD.WIDE R44, R89, 0x4, R42 ;  /* 0x00000004592c7825 */ /* 0x002fd000078e022a */
[----:B------:R1:W-:Y:S01]  /*6620*/  LDGSTS.E [R40+0x6800], desc[UR14][R44.64], P0 ;  /* 0x068000002c287fae */ /* 0x0003e200081a100e */
[----:B------:R-:W-:Y:S02]  /*6630*/  ISETP.GE.AND P0, PT, R46, UR9, PT ;  /* 0x000000092e007c0c */ /* 0x000fe4000bf06270 */
[----:B------:R-:W-:Y:S02]  /*6640*/  LOP3.LUT R46, R0, 0x40, RZ, 0xfc, !PT ;  /* 0x00000040002e7812 */ /* 0x000fe400078efcff */
[----:B------:R-:W-:Y:S02]  /*6650*/  SEL R41, RZ, 0x4, P0 ;  /* 0x00000004ff297807 */ /* 0x000fe40000000000 */
[----:B------:R-:W-:Y:S02]  /*6660*/  ISETP.GE.AND P0, PT, R47, UR9, PT ;  /* 0x000000092f007c0c */ /* 0x000fe4000bf06270 */
[----:B------:R-:W-:Y:S02]  /*6670*/  SEL R41, R41, RZ, P1 ;  /* 0x000000ff29297207 */ /* 0x000fe40000800000 */
[----:B------:R-:W-:-:S02]  /*6680*/  ISETP.GE.AND P1, PT, R46, UR9, PT ;  /* 0x000000092e007c0c */ /* 0x000fc4000bf26270 */
[----:B-1----:R-:W-:Y:S02]  /*6690*/  SEL R44, RZ, 0x4, P0 ;  /* 0x00000004ff2c7807 */ /* 0x002fe40000000000 */
[----:B------:R-:W-:Y:S02]  /*66a0*/  ISETP.NE.U32.AND P2, PT, R41, RZ, PT ;  /* 0x000000ff2900720c */ /* 0x000fe40003f45070 */
[----:B------:R-:W-:Y:S02]  /*66b0*/  SEL R44, R44, RZ, P3 ;  /* 0x000000ff2c2c7207 */ /* 0x000fe40001800000 */
[----:B------:R-:W-:Y:S02]  /*66c0*/  SEL R41, RZ, 0x4, P1 ;  /* 0x00000004ff297807 */ /* 0x000fe40000800000 */
[----:B------:R-:W-:Y:S01]  /*66d0*/  ISETP.NE.U32.AND P0, PT, R44, RZ, PT ;  /* 0x000000ff2c00720c */ /* 0x000fe20003f05070 */
[----:B------:R-:W-:Y:S01]  /*66e0*/  IMAD.WIDE R44, R90, 0x4, R42 ;  /* 0x000000045a2c7825 */ /* 0x000fe200078e022a */
[----:B------:R-:W-:-:S02]  /*66f0*/  SEL R41, R41, RZ, P4 ;  /* 0x000000ff29297207 */ /* 0x000fc40002000000 */
[C---:B------:R-:W-:Y:S02]  /*6700*/  LOP3.LUT R46, R0.reuse, 0x44, RZ, 0xfc, !PT ;  /* 0x00000044002e7812 */ /* 0x040fe400078efcff */
[----:B------:R-:W-:Y:S01]  /*6710*/  ISETP.NE.U32.AND P1, PT, R41, RZ, PT ;  /* 0x000000ff2900720c */ /* 0x000fe20003f25070 */
[----:B------:R1:W-:Y:S01]  /*6720*/  LDGSTS.E [R40+0x7000], desc[UR14][R44.64], P2 ;  /* 0x070000002c287fae */ /* 0x0003e200091a100e */
[----:B------:R-:W-:Y:S02]  /*6730*/  LOP3.LUT R47, R0, 0x48, RZ, 0xfc, !PT ;  /* 0x00000048002f7812 */ /* 0x000fe400078efcff */
[----:B------:R-:W-:Y:S02]  /*6740*/  PLOP3.LUT P3, PT, PT, PT, UP1, 0x40, 0x4 ;  /* 0x000000000004781c */ /* 0x000fe40003f6e818 */
[----:B------:R-:W-:Y:S01]  /*6750*/  PLOP3.LUT P4, PT, PT, PT, UP1, 0x40, 0x4 ;  /* 0x000000000004781c */ /* 0x000fe20003f8e818 */
[----:B-1----:R-:W-:-:S05]  /*6760*/  IMAD.WIDE R44, R91, 0x4, R42 ;  /* 0x000000045b2c7825 */ /* 0x002fca00078e022a */
[----:B------:R1:W-:Y:S01]  /*6770*/  LDGSTS.E [R40+0x7800], desc[UR14][R44.64], P0 ;  /* 0x078000002c287fae */ /* 0x0003e200081a100e */
[----:B------:R-:W-:Y:S02]  /*6780*/  ISETP.GE.AND P0, PT, R46, UR9, PT ;  /* 0x000000092e007c0c */ /* 0x000fe4000bf06270 */
[C---:B------:R-:W-:Y:S02]  /*6790*/  LOP3.LUT R46, R0.reuse, 0x4c, RZ, 0xfc, !PT ;  /* 0x0000004c002e7812 */ /* 0x040fe400078efcff */
[----:B------:R-:W-:Y:S02]  /*67a0*/  SEL R41, RZ, 0x4, P0 ;  /* 0x00000004ff297807 */ /* 0x000fe40000000000 */
[----:B------:R-:W-:Y:S02]  /*67b0*/  ISETP.GE.AND P0, PT, R47, UR9, PT ;  /* 0x000000092f007c0c */ /* 0x000fe4000bf06270 */
[----:B------:R-:W-:Y:S01]  /*67c0*/  LOP3.LUT R47, R0, 0x54, RZ, 0xfc, !PT ;  /* 0x00000054002f7812 */ /* 0x000fe200078efcff */
[----:B-1----:R-:W-:-:S05]  /*67d0*/  IMAD.WIDE R44, R92, 0x4, R42 ;  /* 0x000000045c2c7825 */ /* 0x002fca00078e022a */
[----:B------:R1:W-:Y:S01]  /*67e0*/  LDGSTS.E [R40+0x8000], desc[UR14][R44.64], P1 ;  /* 0x080000002c287fae */ /* 0x0003e200089a100e */
[----:B------:R-:W-:-:S04]  /*67f0*/  PLOP3.LUT P1, PT, PT, PT, UP1, 0x40, 0x4 ;  /* 0x000000000004781c */ /* 0x000fc80003f2e818 */
[----:B------:R-:W-:Y:S02]  /*6800*/  SEL R41, R41, RZ, P1 ;  /* 0x000000ff29297207 */ /* 0x000fe40000800000 */
[----:B------:R-:W-:Y:S02]  /*6810*/  ISETP.GE.AND P1, PT, R46, UR9, PT ;  /* 0x000000092e007c0c */ /* 0x000fe4000bf26270 */
[----:B------:R-:W-:Y:S02]  /*6820*/  ISETP.NE.U32.AND P2, PT, R41, RZ, PT ;  /* 0x000000ff2900720c */ /* 0x000fe40003f45070 */
[----:B------:R-:W-:Y:S02]  /*6830*/  SEL R41, RZ, 0x4, P1 ;  /* 0x00000004ff297807 */ /* 0x000fe40000800000 */
[----:B-1----:R-:W-:Y:S02]  /*6840*/  SEL R44, RZ, 0x4, P0 ;  /* 0x00000004ff2c7807 */ /* 0x002fe40000000000 */
[----:B------:R-:W-:-:S02]  /*6850*/  SEL R41, R41, RZ, P4 ;  /* 0x000000ff29297207 */ /* 0x000fc40002000000 */
[----:B------:R-:W-:Y:S02]  /*6860*/  SEL R44, R44, RZ, P3 ;  /* 0x000000ff2c2c7207 */ /* 0x000fe40001800000 */
[----:B------:R-:W-:Y:S02]  /*6870*/  ISETP.NE.U32.AND P1, PT, R41, RZ, PT ;  /* 0x000000ff2900720c */ /* 0x000fe40003f25070 */
[----:B------:R-:W-:Y:S01]  /*6880*/  ISETP.NE.U32.AND P0, PT, R44, RZ, PT ;  /* 0x000000ff2c00720c */ /* 0x000fe20003f05070 */
[--C-:B------:R-:W-:Y:S01]  /*6890*/  IMAD.WIDE R44, R93, 0x4, R42.reuse ;  /* 0x000000045d2c7825 */ /* 0x100fe200078e022a */
[----:B------:R-:W-:Y:S02]  /*68a0*/  LOP3.LUT R46, R0, 0x50, RZ, 0xfc, !PT ;  /* 0x00000050002e7812 */ /* 0x000fe400078efcff */
[----:B------:R-:W-:Y:S02]  /*68b0*/  PLOP3.LUT P3, PT, PT, PT, UP1, 0x40, 0x4 ;  /* 0x000000000004781c */ /* 0x000fe40003f6e818 */
[----:B------:R1:W-:Y:S01]  /*68c0*/  LDGSTS.E [R40+0x8800], desc[UR14][R44.64], P2 ;  /* 0x088000002c287fae */ /* 0x0003e200091a100e */
        /* <DEDUP_REMOVED lines=76> */
[----:B------:R-:W-:Y:S02]  /*6d90*/  LOP3.LUT R46, R0, 0x7c, RZ, 0xfc, !PT ;  /* 0x0000007c002e7812 */ /* 0x000fe400078efcff */
[----:B------:R-:W-:Y:S02]  /*6da0*/  SEL R41, RZ, 0x4, P0 ;  /* 0x00000004ff297807 */ /* 0x000fe40000000000 */
[----:B------:R-:W-:Y:S01]  /*6db0*/  ISETP.GE.AND P0, PT, R47, UR9, PT ;  /* 0x000000092f007c0c */ /* 0x000fe2000bf06270 */
[----:B-1----:R-:W-:-:S05]  /*6dc0*/  IMAD.WIDE R44, R104, 0x4, R42 ;  /* 0x00000004682c7825 */ /* 0x002fca00078e022a */
[----:B------:R1:W-:Y:S01]  /*6dd0*/  LDGSTS.E [R40+0xe000], desc[UR14][R44.64], P1 ;  /* 0x0e0000002c287fae */ /* 0x0003e200089a100e */
[----:B------:R-:W-:-:S04]  /*6de0*/  PLOP3.LUT P1, PT, PT, PT, UP1, 0x40, 0x4 ;  /* 0x000000000004781c */ /* 0x000fc80003f2e818 */
[----:B------:R-:W-:Y:S02]  /*6df0*/  SEL R41, R41, RZ, P1 ;  /* 0x000000ff29297207 */ /* 0x000fe40000800000 */
[----:B------:R-:W-:Y:S02]  /*6e00*/  ISETP.GE.AND P1, PT, R46, UR9, PT ;  /* 0x000000092e007c0c */ /* 0x000fe4000bf26270 */
[----:B------:R-:W2:Y:S01]  /*6e10*/  S2R R46, SR_TID.X ;  /* 0x00000000002e7919 */ /* 0x000ea20000002100 */
[----:B------:R-:W-:Y:S02]  /*6e20*/  ISETP.NE.U32.AND P2, PT, R41, RZ, PT ;  /* 0x000000ff2900720c */ /* 0x000fe40003f45070 */
[----:B-1----:R-:W-:Y:S02]  /*6e30*/  SEL R44, RZ, 0x4, P0 ;  /* 0x00000004ff2c7807 */ /* 0x002fe40000000000 */
[----:B------:R-:W-:Y:S02]  /*6e40*/  SEL R41, RZ, 0x4, P1 ;  /* 0x00000004ff297807 */ /* 0x000fe40000800000 */
[----:B------:R-:W-:-:S02]  /*6e50*/  SEL R44, R44, RZ, P3 ;  /* 0x000000ff2c2c7207 */ /* 0x000fc40001800000 */
[----:B------:R-:W-:Y:S02]  /*6e60*/  SEL R41, R41, RZ, P4 ;  /* 0x000000ff29297207 */ /* 0x000fe40002000000 */
[----:B------:R-:W-:Y:S01]  /*6e70*/  ISETP.NE.U32.AND P0, PT, R44, RZ, PT ;  /* 0x000000ff2c00720c */ /* 0x000fe20003f05070 */
[----:B------:R-:W-:Y:S01]  /*6e80*/  IMAD.WIDE R44, R105, 0x4, R42 ;  /* 0x00000004692c7825 */ /* 0x000fe200078e022a */
[----:B------:R-:W-:-:S04]  /*6e90*/  ISETP.NE.U32.AND P1, PT, R41, RZ, PT ;  /* 0x000000ff2900720c */ /* 0x000fc80003f25070 */
[----:B------:R1:W-:Y:S02]  /*6ea0*/  LDGSTS.E [R40+0xe800], desc[UR14][R44.64], P2 ;  /* 0x0e8000002c287fae */ /* 0x0003e400091a100e */
[----:B-1----:R-:W-:-:S05]  /*6eb0*/  IMAD.WIDE R44, R106, 0x4, R42 ;  /* 0x000000046a2c7825 */ /* 0x002fca00078e022a */
[----:B------:R1:W-:Y:S02]  /*6ec0*/  LDGSTS.E [R40+0xf000], desc[UR14][R44.64], P0 ;  /* 0x0f0000002c287fae */ /* 0x0003e400081a100e */
[----:B-1----:R-:W-:-:S05]  /*6ed0*/  IMAD.WIDE R44, R107, 0x4, R42 ;  /* 0x000000046b2c7825 */ /* 0x002fca00078e022a */
[----:B------:R2:W-:Y:S01]  /*6ee0*/  LDGSTS.E [R40+0xf800], desc[UR14][R44.64], P1 ;  /* 0x0f8000002c287fae */ /* 0x0005e200089a100e */
[----:B------:R-:W-:-:S03]  /*6ef0*/  PLOP3.LUT P1, PT, PT, PT, UP1, 0x40, 0x4 ;  /* 0x000000000004781c */ /* 0x000fc60003f2e818 */
[----:B------:R-:W0:Y:S01]  /*6f00*/  LDGDEPBAR ;  /* 0x00000000000079af */ /* 0x000e220000000000 */
[----:B--2---:R-:W-:Y:S01]  /*6f10*/  LOP3.LUT R40, R46, 0x7f, RZ, 0xc0, !PT ;  /* 0x0000007f2e287812 */ /* 0x004fe200078ec0ff */
[C---:B------:R-:W-:Y:S01]  /*6f20*/  VIADD R44, R71.reuse, UR16 ;  /* 0x00000010472c7c36 */ /* 0x040fe20008000000 */
[----:B------:R-:W-:Y:S02]  /*6f30*/  LOP3.LUT R45, R71, 0x40, RZ, 0x3c, !PT ;  /* 0x00000040472d7812 */ /* 0x000fe400078e3cff */
[----:B------:R-:W-:Y:S01]  /*6f40*/  ISETP.GE.AND P0, PT, R40, UR9, PT ;  /* 0x0000000928007c0c */ /* 0x000fe2000bf06270 */
[----:B------:R-:W-:-:S03]  /*6f50*/  UIADD3 UR9, UPT, UPT, UR9, -0x80, URZ ;  /* 0xffffff8009097890 */ /* 0x000fc6000fffe0ff */
[----:B------:R-:W-:-:S04]  /*6f60*/  SEL R40, RZ, 0x4, P0 ;  /* 0x00000004ff287807 */ /* 0x000fc80000000000 */
[----:B------:R-:W-:-:S04]  /*6f70*/  SEL R40, R40, RZ, P1 ;  /* 0x000000ff28287207 */ /* 0x000fc80000800000 */
[----:B------:R-:W-:Y:S02]  /*6f80*/  ISETP.NE.U32.AND P0, PT, R40, RZ, PT ;  /* 0x000000ff2800720c */ /* 0x000fe40003f05070 */
[----:B------:R-:W-:-:S05]  /*6f90*/  IADD3 R40, P1, PT, R2, R65, RZ ;  /* 0x0000004102287210 */ /* 0x000fca0007f3e0ff */
[----:B------:R-:W-:-:S06]  /*6fa0*/  IMAD.X R41, R64, 0x1, R3, P1 ;  /* 0x0000000140297824 */ /* 0x000fcc00008e0603 */
[----:B------:R1:W-:Y:S02]  /*6fb0*/  LDGSTS.E [R44+0x20000], desc[UR14][R40.64], P0 ;  /* 0x20000000282c7fae */ /* 0x0003e400081a100e */
[----:B-1----:R-:W-:-:S05]  /*6fc0*/  IADD3 R40, P1, PT, R2, R61, RZ ;  /* 0x0000003d02287210 */ /* 0x002fca0007f3e0ff */
[----:B------:R-:W-:-:S05]  /*6fd0*/  IMAD.X R41, R60, 0x1, R3, P1 ;  /* 0x000000013c297824 */ /* 0x000fca00008e0603 */
        /* <DEDUP_REMOVED lines=10> */
[----:B-1----:R-:W-:Y:S02]  /*7080*/  IADD3 R40, P1, PT, R2, R10, RZ ;  /* 0x0000000a02287210 */ /* 0x002fe40007f3e0ff */
[----:B------:R-:W-:-:S03]  /*7090*/  IADD3 R10, P5, PT, R10, UR18, RZ ;  /* 0x000000120a0a7c10 */ /* 0x000fc6000ffbe0ff */
[C---:B------:R-:W-:Y:S01]  /*70a0*/  IMAD.X R41, R18.reuse, 0x1, R3, P1 ;  /* 0x0000000112297824 */ /* 0x040fe200008e0603 */
[----:B------:R-:W-:-:S04]  /*70b0*/  IADD3.X R18, PT, PT, R18, UR6, RZ, P5, !PT ;  /* 0x0000000612127c10 */ /* 0x000fc8000affe4ff */
[----:B------:R1:W-:Y:S02]  /*70c0*/  LDGSTS.E [R44+0x25000], desc[UR14][R40.64], P0 ;  /* 0x25000000282c7fae */ /* 0x0003e400081a100e */
[----:B-1----:R-:W-:Y:S02]  /*70d0*/  IADD3 R40, P1, PT, R2, R8, RZ ;  /* 0x0000000802287210 */ /* 0x002fe40007f3e0ff */
[----:B------:R-:W-:-:S03]  /*70e0*/  IADD3 R8, P4, PT, R8, UR18, RZ ;  /* 0x0000001208087c10 */ /* 0x000fc6000ff9e0ff */
[C---:B------:R-:W-:Y:S01]  /*70f0*/  IMAD.X R41, R16.reuse, 0x1, R3, P1 ;  /* 0x0000000110297824 */ /* 0x040fe200008e0603 */
[----:B------:R-:W-:-:S04]  /*7100*/  IADD3.X R16, PT, PT, R16, UR6, RZ, P4, !PT ;  /* 0x0000000610107c10 */ /* 0x000fc8000a7fe4ff */
[----:B------:R1:W-:Y:S02]  /*7110*/  LDGSTS.E [R44+0x26000], desc[UR14][R40.64], P0 ;  /* 0x26000000282c7fae */ /* 0x0003e400081a100e */
[----:B-1----:R-:W-:-:S05]  /*7120*/  IADD3 R40, P1, PT, R2, R6, RZ ;  /* 0x0000000602287210 */ /* 0x002fca0007f3e0ff */
[----:B------:R-:W-:-:S05]  /*7130*/  IMAD.X R41, R14, 0x1, R3, P1 ;  /* 0x000000010e297824 */ /* 0x000fca00008e0603 */
[----:B------:R1:W-:Y:S02]  /*7140*/  LDGSTS.E [R44+0x27000], desc[UR14][R40.64], P0 ;  /* 0x27000000282c7fae */ /* 0x0003e400081a100e */
[----:B-1----:R-:W-:Y:S01]  /*7150*/  IADD3 R40, P1, PT, R2, R63, RZ ;  /* 0x0000003f02287210 */ /* 0x002fe20007f3e0ff */
[----:B------:R-:W-:-:S04]  /*7160*/  VIADD R44, R45, UR16 ;  /* 0x000000102d2c7c36 */ /* 0x000fc80008000000 */
        /* <DEDUP_REMOVED lines=15> */
[----:B-1----:R-:W-:Y:S02]  /*7260*/  IADD3 R40, P1, PT, R2, R11, RZ ;  /* 0x0000000b02287210 */ /* 0x002fe40007f3e0ff */
[----:B------:R-:W-:-:S03]  /*7270*/  IADD3 R11, P3, PT, R11, UR18, RZ ;  /* 0x000000120b0b7c10 */ /* 0x000fc6000ff7e0ff */
[C---:B------:R-:W-:Y:S01]  /*7280*/  IMAD.X R41, R19.reuse, 0x1, R3, P1 ;  /* 0x0000000113297824 */ /* 0x040fe200008e0603 */
[----:B------:R-:W-:Y:S02]  /*7290*/  IADD3.X R19, PT, PT, R19, UR6, RZ, P3, !PT ;  /* 0x0000000613137c10 */ /* 0x000fe40009ffe4ff */
[----:B------:R-:W-:Y:S02]  /*72a0*/  IADD3 R61, P3, PT, R61, UR18, RZ ;  /* 0x000000123d3d7c10 */ /* 0x000fe4000ff7e0ff */
[----:B------:R1:W-:Y:S02]  /*72b0*/  LDGSTS.E [R44+0x24800], desc[UR14][R40.64], P0 ;  /* 0x24800000282c7fae */ /* 0x0003e400081a100e */
[----:B------:R-:W-:Y:S02]  /*72c0*/  IADD3.X R60, PT, PT, R60, UR6, RZ, P3, !PT ;  /* 0x000000063c3c7c10 */ /* 0x000fe40009ffe4ff */
[----:B-1----:R-:W-:Y:S02]  /*72d0*/  IADD3 R40, P1, PT, R2, R9, RZ ;  /* 0x0000000902287210 */ /* 0x002fe40007f3e0ff */
[----:B------:R-:W-:-:S03]  /*72e0*/  IADD3 R9, P6, PT, R9, UR18, RZ ;  /* 0x0000001209097c10 */ /* 0x000fc6000ffde0ff */
[C---:B------:R-:W-:Y:S01]  /*72f0*/  IMAD.X R41, R17.reuse, 0x1, R3, P1 ;  /* 0x0000000111297824 */ /* 0x040fe200008e0603 */
[----:B------:R-:W-:Y:S02]  /*7300*/  IADD3.X R17, PT, PT, R17, UR6, RZ, P6, !PT ;  /* 0x0000000611117c10 */ /* 0x000fe4000b7fe4ff */
[----:B------:R-:W-:Y:S02]  /*7310*/  IADD3 R57, P6, PT, R57, UR18, RZ ;  /* 0x0000001239397c10 */ /* 0x000fe4000ffde0ff */
[----:B------:R1:W-:Y:S02]  /*7320*/  LDGSTS.E [R44+0x25800], desc[UR14][R40.64], P0 ;  /* 0x25800000282c7fae */ /* 0x0003e400081a100e */
[----:B------:R-:W-:Y:S02]  /*7330*/  IADD3.X R56, PT, PT, R56, UR6, RZ, P6, !PT ;  /* 0x0000000638387c10 */ /* 0x000fe4000b7fe4ff */
[----:B-1----:R-:W-:-:S05]  /*7340*/  IADD3 R40, P1, PT, R2, R7, RZ ;  /* 0x0000000702287210 */ /* 0x002fca0007f3e0ff */
[----:B------:R-:W-:-:S05]  /*7350*/  IMAD.X R41, R15, 0x1, R3, P1 ;  /* 0x000000010f297824 */ /* 0x000fca00008e0603 */
[----:B------:R1:W-:Y:S02]  /*7360*/  LDGSTS.E [R44+0x26800], desc[UR14][R40.64], P0 ;  /* 0x26800000282c7fae */ /* 0x0003e400081a100e */
[----:B-1----:R-:W-:Y:S02]  /*7370*/  IADD3 R40, P1, PT, R2, R21, RZ ;  /* 0x0000001502287210 */ /* 0x002fe40007f3e0ff */
[----:B------:R-:W-:-:S03]  /*7380*/  IADD3 R21, P2, PT, R21, UR18, RZ ;  /* 0x0000001215157c10 */ /* 0x000fc6000ff5e0ff */
[C---:B------:R-:W-:Y:S01]  /*7390*/  IMAD.X R41, R13.reuse, 0x1, R3, P1 ;  /* 0x000000010d297824 */ /* 0x040fe200008e0603 */
[----:B------:R-:W-:Y:S02]  /*73a0*/  IADD3 R6, P1, PT, R6, UR18, RZ ;  /* 0x0000001206067c10 */ /* 0x000fe4000ff3e0ff */
[----:B------:R-:W-:Y:S02]  /*73b0*/  IADD3.X R13, PT, PT, R13, UR6, RZ, P2, !PT ;  /* 0x000000060d0d7c10 */ /* 0x000fe400097fe4ff */
[----:B------:R1:W-:Y:S01]  /*73c0*/  LDGSTS.E [R44+0x27800], desc[UR14][R40.64], P0 ;  /* 0x27800000282c7fae */ /* 0x0003e200081a100e */
[----:B------:R-:W-:Y:S02]  /*73d0*/  LEA R70, P0, R70, R42, 0x2 ;  /* 0x0000002a46467211 */ /* 0x000fe400078010ff */
[----:B------:R-:W-:Y:S01]  /*73e0*/  IADD3.X R14, PT, PT, R14, UR6, RZ, P1, !PT ;  /* 0x000000060e0e7c10 */ /* 0x000fe20008ffe4ff */
[----:B------:R-:W0:Y:S01]  /*73f0*/  LDGDEPBAR ;  /* 0x00000000000079af */ /* 0x000e220000000000 */
[----:B------:R-:W-:-:S02]  /*7400*/  IADD3.X R69, PT, PT, R43, UR11, RZ, P0, !PT ;  /* 0x0000000b2b457c10 */ /* 0x000fc400087fe4ff */
[----:B------:R-:W-:Y:S02]  /*7410*/  IADD3 R7, P0, PT, R7, UR18, RZ ;  /* 0x0000001207077c10 */ /* 0x000fe4000ff1e0ff */
[----:B------:R-:W-:Y:S02]  /*7420*/  IADD3 R12, P2, PT, R12, UR18, RZ ;  /* 0x000000120c0c7c10 */ /* 0x000fe4000ff5e0ff */
[----:B------:R-:W-:Y:S02]  /*7430*/  IADD3 R23, P1, PT, R23, UR18, RZ ;  /* 0x0000001217177c10 */ /* 0x000fe4000ff3e0ff */
[----:B------:R-:W-:Y:S02]  /*7440*/  IADD3.X R15, PT, PT, R15, UR6, RZ, P0, !PT ;  /* 0x000000060f0f7c10 */ /* 0x000fe400087fe4ff */
[----:B------:R-:W-:Y:S02]  /*7450*/  IADD3.X R20, PT, PT, R20, UR6, RZ, P2, !PT ;  /* 0x0000000614147c10 */ /* 0x000fe400097fe4ff */
[----:B------:R-:W-:-:S02]  /*7460*/  IADD3.X R22, PT, PT, R22, UR6, RZ, P1, !PT ;  /* 0x0000000616167c10 */ /* 0x000fc40008ffe4ff */
[----:B------:R-:W-:Y:S02]  /*7470*/  IADD3 R53, P0, PT, R53, UR18, RZ ;  /* 0x0000001235357c10 */ /* 0x000fe4000ff1e0ff */
[----:B------:R-:W-:Y:S02]  /*7480*/  IADD3 R63, P2, PT, R63, UR18, RZ ;  /* 0x000000123f3f7c10 */ /* 0x000fe4000ff5e0ff */
[----:B------:R-:W-:Y:S02]  /*7490*/  IADD3 R65, P1, PT, R65, UR18, RZ ;  /* 0x0000001241417c10 */ /* 0x000fe4000ff3e0ff */
[----:B------:R-:W-:Y:S02]  /*74a0*/  IADD3.X R52, PT, PT, R52, UR6, RZ, P0, !PT ;  /* 0x0000000634347c10 */ /* 0x000fe400087fe4ff */
[----:B------:R-:W-:Y:S02]  /*74b0*/  IADD3.X R62, PT, PT, R62, UR6, RZ, P2, !PT ;  /* 0x000000063e3e7c10 */ /* 0x000fe400097fe4ff */
[----:B------:R-:W-:Y:S01]  /*74c0*/  IADD3.X R64, PT, PT, R64, UR6, RZ, P1, !PT ;  /* 0x0000000640407c10 */ /* 0x000fe20008ffe4ff */
[----:B-1----:R-:W-:Y:S06]  /*74d0*/  BRA.U UP0, `(.L_x_1) ;  /* 0xffffffd900b87547 */ /* 0x002fec000b83ffff */
.L_x_0:
[----:B------:R-:W2:Y:S01]  /*74e0*/  LDL.LU R44, [R1+0x4] ;  /* 0x00000400012c7983 */ /* 0x000ea20000300800 */
[----:B------:R-:W-:-:S04]  /*74f0*/  DEPBAR.LE SB0, 0x0 ;  /* 0x000080000000791a */ /* 0x000fc80000000000 */
[----:B------:R-:W3:Y:S01]  /*7500*/  LDL.LU R43, [R1+0x90] ;  /* 0x00009000012b7983 */ /* 0x000ee20000300800 */
[----:B------:R-:W-:Y:S01]  /*7510*/  IMAD.MOV.U32 R4, RZ, RZ, R33 ;  /* 0x000000ffff047224 */ /* 0x000fe200078e0021 */
[----:B------:R-:W3:Y:S02]  /*7520*/  LDCU UR4, c[0x0][0x3b4] ;  /* 0x00007680ff0477ac */ /* 0x000ee40008000800 */
[----:B------:R-:W4:Y:S01]  /*7530*/  LDL.LU R42, [R1+0x88] ;  /* 0x00008800012a7983 */ /* 0x000f220000300800 */
[----:B------:R-:W-:Y:S01]  /*7540*/  IMAD.MOV.U32 R5, RZ, RZ, R37 ;  /* 0x000000ffff057224 */ /* 0x000fe200078e0025 */
[----:B------:R-:W4:Y:S02]  /*7550*/  LDCU UR5, c[0x0][0x3b8] ;  /* 0x00007700ff0577ac */ /* 0x000f240008000800 */
[----:B------:R-:W3:Y:S01]  /*7560*/  LDL.LU R41, [R1+0x84] ;  /* 0x0000840001297983 */ /* 0x000ee20000300800 */
[----:B------:R-:W-:Y:S01]  /*7570*/  IMAD.MOV.U32 R6, RZ, RZ, R29 ;  /* 0x000000ffff067224 */ /* 0x000fe200078e001d */
[----:B------:R-:W1:Y:S02]  /*7580*/  LDCU.64 UR8, c[0x0][0x390] ;  /* 0x00007200ff0877ac */ /* 0x000e640008000a00 */
[----:B------:R-:W3:Y:S01]  /*7590*/  LDL.LU R40, [R1+0x1c] ;  /* 0x00001c0001287983 */ /* 0x000ee20000300800 */
[----:B------:R-:W-:-:S02]  /*75a0*/  IMAD.MOV.U32 R33, RZ, RZ, R36 ;  /* 0x000000ffff217224 */ /* 0x000fc400078e0024 */
[----:B------:R-:W-:Y:S01]  /*75b0*/  IMAD.MOV.U32 R29, RZ, RZ, R24 ;  /* 0x000000ffff1d7224 */ /* 0x000fe200078e0018 */
[----:B------:R-:W-:Y:S01]  /*75c0*/  BAR.SYNC.DEFER_BLOCKING 0x0 ;  /* 0x0000000000007b1d */ /* 0x000fe20000010000 */
[----:B------:R-:W-:Y:S02]  /*75d0*/  IMAD.MOV.U32 R8, RZ, RZ, R35 ;  /* 0x000000ffff087224 */ /* 0x000fe400078e0023 */
[----:B------:R-:W-:Y:S02]  /*75e0*/  IMAD.MOV.U32 R12, RZ, RZ, R31 ;  /* 0x000000ffff0c7224 */ /* 0x000fe400078e001f */
[----:B------:R-:W-:Y:S02]  /*75f0*/  IMAD.MOV.U32 R7, RZ, RZ, R25 ;  /* 0x000000ffff077224 */ /* 0x000fe400078e0019 */
[----:B------:R-:W-:Y:S01]  /*7600*/  IMAD.MOV.U32 R35, RZ, RZ, R38 ;  /* 0x000000ffff237224 */ /* 0x000fe200078e0026 */
[----:B------:R-:W3:Y:S01]  /*7610*/  LDL.LU R20, [R1+0x80] ;  /* 0x0000800001147983 */ /* 0x000ee20000300800 */
[----:B------:R-:W-:-:S02]  /*7620*/  IMAD.MOV.U32 R9, RZ, RZ, R39 ;  /* 0x000000ffff097224 */ /* 0x000fc400078e0027 */
[----:B------:R-:W-:Y:S02]  /*7630*/  IMAD.MOV.U32 R31, RZ, RZ, R26 ;  /* 0x000000ffff1f7224 */ /* 0x000fe400078e001a */
[----:B------:R-:W-:Y:S01]  /*7640*/  IMAD.MOV.U32 R13, RZ, RZ, R27 ;  /* 0x000000ffff0d7224 */ /* 0x000fe200078e001b */
[----:B--2---:R-:W-:Y:S01]  /*7650*/  STS.64 [R44+UR7], R32 ;  /* 0x000000202c007988 */ /* 0x004fe20008000a07 */
[----:B------:R-:W-:-:S03]  /*7660*/  LOP3.LUT R2, R44, 0x8, RZ, 0x3c, !PT ;  /* 0x000000082c027812 */ /* 0x000fc600078e3cff */
[----:B------:R-:W-:Y:S04]  /*7670*/  STS.64 [R44+UR7+0x400], R4 ;  /* 0x000400042c007988 */ /* 0x000fe80008000a07 */
[----:B------:R2:W-:Y:S04]  /*7680*/  STS.64 [R44+UR7+0x200], R28 ;  /* 0x0002001c2c007988 */ /* 0x0005e80008000a07 */
[----:B------:R-:W-:Y:S04]  /*7690*/  STS.64 [R44+UR7+0x600], R6 ;  /* 0x000600062c007988 */ /* 0x000fe80008000a07 */
[----:B--2---:R-:W2:Y:S04]  /*76a0*/  LDL.LU R28, [R1+0x7c] ;  /* 0x00007c00011c7983 */ /* 0x004ea80000300800 */
[----:B------:R-:W2:Y:S04]  /*76b0*/  LDL.LU R32, [R1+0x78] ;  /* 0x0000780001207983 */ /* 0x000ea80000300800 */
[----:B------:R-:W-:Y:S04]  /*76c0*/  STS.64 [R2+UR7+0x4000], R34 ;  /* 0x0040002202007988 */ /* 0x000fe80008000a07 */
[----:B------:R-:W-:Y:S04]  /*76d0*/  STS.64 [R2+UR7+0x4400], R8 ;  /* 0x0044000802007988 */ /* 0x000fe80008000a07 */
[----:B------:R-:W-:Y:S04]  /*76e0*/  STS.64 [R2+UR7+0x4200], R30 ;  /* 0x0042001e02007988 */ /* 0x000fe80008000a07 */
[----:B------:R1:W-:Y:S01]  /*76f0*/  STS.64 [R2+UR7+0x4600], R12 ;  /* 0x0046000c02007988 */ /* 0x0003e20008000a07 */
[----:B------:R-:W-:Y:S01]  /*7700*/  BAR.SYNC.DEFER_BLOCKING 0x0 ;  /* 0x0000000000007b1d */ /* 0x000fe20000010000 */
[----:B---3--:R-:W-:-:S05]  /*7710*/  LOP3.LUT R10, R40, 0x8, RZ, 0x3c, !PT ;  /* 0x00000008280a7812 */ /* 0x008fca00078e3cff */
[----:B------:R-:W3:Y:S01]  /*7720*/  LDL.LU R11, [R1+0x74] ;  /* 0x00007400010b7983 */ /* 0x000ee20000300800 */
[----:B------:R-:W-:-:S03]  /*7730*/  IMAD R0, R43, UR4, RZ ;  /* 0x000000042b007c24 */ /* 0x000fc6000f8e02ff */
[----:B------:R-:W3:Y:S01]  /*7740*/  LDL.LU R37, [R1+0x70] ;  /* 0x0000700001257983 */ /* 0x000ee20000300800 */
[----:B-----5:R-:W-:-:S03]  /*7750*/  ISETP.GE.AND P0, PT, R43, R66, PT ;  /* 0x000000422b00720c */ /* 0x020fc60003f06270 */
[----:B-1----:R-:W3:Y:S04]  /*7760*/  LDL.LU R13, [R1+0x6c] ;  /* 0x00006c00010d7983 */ /* 0x002ee80000300800 */
[----:B------:R-:W1:Y:S04]  /*7770*/  LDS.64 R14, [R40+UR7] ;  /* 0x00000007280e7984 */ /* 0x000e680008000a00 */
[----:B------:R-:W1:Y:S01]  /*7780*/  LDS.64 R22, [R10+UR7] ;  /* 0x000000070a167984 */ /* 0x000e620008000a00 */
[----:B----4-:R-:W-:Y:S01]  /*7790*/  IMAD R3, R42, UR5, RZ ;  /* 0x000000052a037c24 */ /* 0x010fe2000f8e02ff */
[----:B------:R-:W-:-:S02]  /*77a0*/  LEA R31, P2, R0, UR8, 0x2 ;  /* 0x00000008001f7c11 */ /* 0x000fc4000f8410ff */
[----:B------:R-:W4:Y:S01]  /*77b0*/  LDL.LU R12, [R1+0x68] ;  /* 0x00006800010c7983 */ /* 0x000f220000300800 */
[----:B------:R-:W-:-:S03]  /*77c0*/  ISETP.LT.AND P1, PT, R42, R67, !P0 ;  /* 0x000000432a00720c */ /* 0x000fc60004721270 */
[----:B------:R-:W4:Y:S01]  /*77d0*/  LDL.LU R36, [R1+0x64] ;  /* 0x0000640001247983 */ /* 0x000f220000300800 */
[----:B------:R-:W-:Y:S02]  /*77e0*/  LEA.HI.X.SX32 R33, R0, UR9, 0x2, P2 ;  /* 0x0000000900217c11 */ /* 0x000fe400090f16ff */
[C---:B------:R-:W-:Y:S01]  /*77f0*/  LEA R2, P2, R3.reuse, R31, 0x2 ;  /* 0x0000001f03027211 */ /* 0x040fe200078410ff */
[----:B------:R-:W4:Y:S03]  /*7800*/  LDL.LU R35, [R1+0x60] ;  /* 0x0000600001237983 */ /* 0x000f260000300800 */
[----:B------:R-:W-:Y:S01]  /*7810*/  LEA.HI.X.SX32 R3, R3, R33, 0x2, P2 ;  /* 0x0000002103037211 */ /* 0x000fe200010f16ff */
[C---:B------:R-:W-:Y:S01]  /*7820*/  IMAD R0, R41.reuse, UR5, RZ ;  /* 0x0000000529007c24 */ /* 0x040fe2000f8e02ff */
[----:B------:R-:W-:Y:S01]  /*7830*/  ISETP.LT.AND P4, PT, R41, R67, !P0 ;  /* 0x000000432900720c */ /* 0x000fe20004781270 */
[----:B------:R-:W4:Y:S03]  /*7840*/  LDL.LU R34, [R1+0x5c] ;  /* 0x00005c0001227983 */ /* 0x000f260000300800 */
[C---:B------:R-:W-:Y:S01]  /*7850*/  LEA R4, P5, R0.reuse, R31, 0x2 ;  /* 0x0000001f00047211 */ /* 0x040fe200078a10ff */
[----:B------:R-:W2:Y:S03]  /*7860*/  LDS.64 R16, [R40+UR7+0x800] ;  /* 0x0008000728107984 */ /* 0x000ea60008000a00 */
[----:B------:R-:W-:Y:S01]  /*7870*/  LEA.HI.X.SX32 R5, R0, R33, 0x2, P5 ;  /* 0x0000002100057211 */ /* 0x000fe200028f16ff */
[----:B------:R-:W2:Y:S04]  /*7880*/  LDS.64 R24, [R10+UR7+0x800] ;  /* 0x000800070a187984 */ /* 0x000ea80008000a00 */
[----:B------:R-:W2:Y:S04]  /*7890*/  LDS.64 R18, [R40+UR7+0x1000] ;  /* 0x0010000728127984 */ /* 0x000ea80008000a00 */
[----:B------:R-:W2:Y:S04]  /*78a0*/  LDS.64 R26, [R10+UR7+0x1000] ;  /* 0x001000070a1a7984 */ /* 0x000ea80008000a00 */
[----:B-1----:R1:W-:Y:S04]  /*78b0*/  @P1 STG.E desc[UR14][R2.64], R14 ;  /* 0x0000000e02001986 */ /* 0x0023e8000c10190e */
[----:B-1----:R-:W4:Y:S04]  /*78c0*/  LDL.LU R14, [R1+0x58] ;  /* 0x00005800010e7983 */ /* 0x002f280000300800 */
[----:B------:R1:W-:Y:S01]  /*78d0*/  @P4 STG.E desc[UR14][R4.64], R22 ;  /* 0x0000001604004986 */ /* 0x0003e2000c10190e */
[C---:B--2---:R-:W-:Y:S01]  /*78e0*/  ISETP.LT.AND P1, PT, R32.reuse, R67, !P0 ;  /* 0x000000432000720c */ /* 0x044fe20004721270 */
[----:B------:R-:W-:-:S02]  /*78f0*/  IMAD R9, R32, UR5, RZ ;  /* 0x0000000520097c24 */ /* 0x000fc4000f8e02ff */
[----:B------:R-:W2:Y:S04]  /*7900*/  LDL.LU R32, [R1+0x54] ;  /* 0x0000540001207983 */ /* 0x000ea80000300800 */
[----:B------:R-:W2:Y:S04]  /*7910*/  LDL.LU R30, [R1+0x50] ;  /* 0x00005000011e7983 */ /* 0x000ea80000300800 */
[----:B-1----:R-:W2:Y:S01]  /*7920*/  LDL.LU R22, [R1+0x4c] ;  /* 0x00004c0001167983 */ /* 0x002ea20000300800 */
[CC--:B------:R-:W-:Y:S01]  /*7930*/  ISETP.LT.AND P3, PT, R20.reuse, R67.reuse, !P0 ;  /* 0x000000431400720c */ /* 0x0c0fe20004761270 */
[----:B------:R-:W-:Y:S01]  /*7940*/  IMAD R7, R20, UR5, RZ ;  /* 0x0000000514077c24 */ /* 0x000fe2000f8e02ff */
[C---:B------:R-:W-:Y:S01]  /*7950*/  ISETP.LT.AND P2, PT, R28.reuse, R67, !P0 ;  /* 0x000000431c00720c */ /* 0x040fe20004741270 */
[----:B------:R-:W1:Y:S01]  /*7960*/  LDS.64 R20, [R40+UR7+0x1800] ;  /* 0x0018000728147984 */ /* 0x000e620008000a00 */
[----:B------:R-:W-:-:S03]  /*7970*/  IMAD R0, R28, UR5, RZ ;  /* 0x000000051c007c24 */ /* 0x000fc6000f8e02ff */
[----:B------:R3:W1:Y:S01]  /*7980*/  LDS.64 R28, [R10+UR7+0x1800] ;  /* 0x001800070a1c7984 */ /* 0x0006620008000a00 */
[CC--:B------:R-:W-:Y:S02]  /*7990*/  LEA R2, P6, R7.reuse, R31.reuse, 0x2 ;  /* 0x0000001f07027211 */ /* 0x0c0fe400078c10ff */
[C---:B------:R-:W-:Y:S02]  /*79a0*/  LEA R6, P4, R0.reuse, R31, 0x2 ;  /* 0x0000001f00067211 */ /* 0x040fe400078810ff */
[-C--:B------:R-:W-:Y:S02]  /*79b0*/  LEA.HI.X.SX32 R3, R7, R33.reuse, 0x2, P6 ;  /* 0x0000002107037211 */ /* 0x080fe400030f16ff */
[----:B------:R-:W-:Y:S01]  /*79c0*/  LEA.HI.X.SX32 R7, R0, R33, 0x2, P4 ;  /* 0x0000002100077211 */ /* 0x000fe200020f16ff */
[----:B---3--:R-:W-:Y:S02]  /*79d0*/  IMAD R0, R11, UR5, RZ ;  /* 0x000000050b007c24 */ /* 0x008fe4000f8e02ff */
[----:B------:R3:W-:Y:S01]  /*79e0*/  @P3 STG.E desc[UR14][R2.64], R16 ;  /* 0x0000001002003986 */ /* 0x0007e2000c10190e */
[----:B------:R-:W-:-:S03]  /*79f0*/  LEA R8, P5, R9, R31, 0x2 ;  /* 0x0000001f09087211 */ /* 0x000fc600078a10ff */
[----:B------:R1:W-:Y:S01]  /*7a00*/  @P2 STG.E desc[UR14][R6.64], R24 ;  /* 0x0000001806002986 */ /* 0x0003e2000c10190e */
[C---:B------:R-:W-:Y:S02]  /*7a10*/  LEA R10, P2, R0.reuse, R31, 0x2 ;  /* 0x0000001f000a7211 */ /* 0x040fe400078410ff */
[----:B------:R-:W-:Y:S02]  /*7a20*/  ISETP.LT.AND P6, PT, R11, R67, !P0 ;  /* 0x000000430b00720c */ /* 0x000fe400047c1270 */
[-C--:B------:R-:W-:Y:S02]  /*7a30*/  LEA.HI.X.SX32 R9, R9, R33.reuse, 0x2, P5 ;  /* 0x0000002109097211 */ /* 0x080fe400028f16ff */
[----:B------:R-:W-:Y:S01]  /*7a40*/  LEA.HI.X.SX32 R11, R0, R33, 0x2, P2 ;  /* 0x00000021000b7211 */ /* 0x000fe200010f16ff */
[----:B------:R-:W-:Y:S02]  /*7a50*/  IMAD R0, R37, UR5, RZ ;  /* 0x0000000525007c24 */ /* 0x000fe4000f8e02ff */
[----:B------:R1:W-:Y:S01]  /*7a60*/  @P1 STG.E desc[UR14][R8.64], R18 ;  /* 0x0000001208001986 */ /* 0x0003e2000c10190e */
[----:B------:R-:W-:-:S02]  /*7a70*/  IMAD R5, R13, UR5, RZ ;  /* 0x000000050d057c24 */ /* 0x000fc4000f8e02ff */
[----:B---3--:R-:W-:Y:S02]  /*7a80*/  LEA R2, P1, R0, R31, 0x2 ;  /* 0x0000001f00027211 */ /* 0x008fe400078210ff */
[-C--:B------:R-:W-:Y:S02]  /*7a90*/  ISETP.LT.AND P4, PT, R37, R67.reuse, !P0 ;  /* 0x000000432500720c */ /* 0x080fe40004781270 */
[-C--:B------:R-:W-:Y:S02]  /*7aa0*/  ISETP.LT.AND P3, PT, R13, R67.reuse, !P0 ;  /* 0x000000430d00720c */ /* 0x080fe40004761270 */
[C---:B----4-:R-:W-:Y:S01]  /*7ab0*/  ISETP.LT.AND P2, PT, R12.reuse, R67, !P0 ;  /* 0x000000430c00720c */ /* 0x050fe20004741270 */
[----:B------:R-:W-:Y:S01]  /*7ac0*/  IMAD R12, R12, UR5, RZ ;  /* 0x000000050c0c7c24 */ /* 0x000fe2000f8e02ff */
[----:B------:R-:W-:Y:S01]  /*7ad0*/  LEA R4, P5, R5, R31, 0x2 ;  /* 0x0000001f05047211 */ /* 0x000fe200078a10ff */
[----:B------:R-:W-:Y:S01]  /*7ae0*/  IMAD R13, R36, UR5, RZ ;  /* 0x00000005240d7c24 */ /* 0x000fe2000f8e02ff */
[----:B------:R-:W-:-:S02]  /*7af0*/  LEA.HI.X.SX32 R3, R0, R33, 0x2, P1 ;  /* 0x0000002100037211 */ /* 0x000fc400008f16ff */
[----:B------:R-:W-:Y:S01]  /*7b00*/  ISETP.LT.AND P1, PT, R36, R67, !P0 ;  /* 0x000000432400720c */ /* 0x000fe20004721270 */
[----:B------:R-:W-:Y:S01]  /*7b10*/  @P6 STG.E desc[UR14][R10.64], R26 ;  /* 0x0000001a0a006986 */ /* 0x000fe2000c10190e */
[C---:B-1----:R-:W-:Y:S02]  /*7b20*/  LEA R6, P6, R12.reuse, R31, 0x2 ;  /* 0x0000001f0c067211 */ /* 0x042fe400078c10ff */
[----:B------:R-:W-:Y:S02]  /*7b30*/  LEA.HI.X.SX32 R5, R5, R33, 0x2, P5 ;  /* 0x0000002105057211 */ /* 0x000fe400028f16ff */
[----:B------:R-:W-:Y:S02]  /*7b40*/  LEA R8, P5, R13, R31, 0x2 ;  /* 0x0000001f0d087211 */ /* 0x000fe400078a10ff */
[-C--:B------:R-:W-:Y:S01]  /*7b50*/  LEA.HI.X.SX32 R7, R12, R33.reuse, 0x2, P6 ;  /* 0x000000210c077211 */ /* 0x080fe200030f16ff */
[----:B------:R-:W-:Y:S01]  /*7b60*/  IMAD R0, R35, UR5, RZ ;  /* 0x0000000523007c24 */ /* 0x000fe2000f8e02ff */
[----:B------:R-:W-:Y:S01]  /*7b70*/  LEA.HI.X.SX32 R9, R13, R33, 0x2, P5 ;  /* 0x000000210d097211 */ /* 0x000fe200028f16ff */
[----:B------:R1:W-:Y:S04]  /*7b80*/  @P4 STG.E desc[UR14][R2.64], R20 ;  /* 0x0000001402004986 */ /* 0x0003e8000c10190e */
[----:B------:R-:W-:Y:S04]  /*7b90*/  @P3 STG.E desc[UR14][R4.64], R28 ;  /* 0x0000001c04003986 */ /* 0x000fe8000c10190e */
[----:B------:R3:W-:Y:S04]  /*7ba0*/  @P2 STG.E desc[UR14][R6.64], R15 ;  /* 0x0000000f06002986 */ /* 0x0007e8000c10190e */
[----:B------:R4:W-:Y:S01]  /*7bb0*/  @P1 STG.E desc[UR14][R8.64], R23 ;  /* 0x0000001708001986 */ /* 0x0009e2000c10190e */
[----:B-1----:R-:W-:Y:S01]  /*7bc0*/  LEA R2, P1, R0, R31, 0x2 ;  /* 0x0000001f00027211 */ /* 0x002fe200078210ff */
[----:B------:R-:W-:Y:S01]  /*7bd0*/  IMAD R10, R34, UR5, RZ ;  /* 0x00000005220a7c24 */ /* 0x000fe2000f8e02ff */
[----:B------:R-:W-:-:S02]  /*7be0*/  ISETP.LT.AND P5, PT, R35, R67, !P0 ;  /* 0x000000432300720c */ /* 0x000fc400047a1270 */
[----:B------:R-:W-:Y:S02]  /*7bf0*/  LEA.HI.X.SX32 R3, R0, R33, 0x2, P1 ;  /* 0x0000002100037211 */ /* 0x000fe400008f16ff */
[-C--:B------:R-:W-:Y:S01]  /*7c00*/  ISETP.LT.AND P4, PT, R34, R67.reuse, !P0 ;  /* 0x000000432200720c */ /* 0x080fe20004781270 */
[C---:B------:R-:W-:Y:S01]  /*7c10*/  IMAD R11, R14.reuse, UR5, RZ ;  /* 0x000000050e0b7c24 */ /* 0x040fe2000f8e02ff */
[----:B------:R-:W-:-:S04]  /*7c20*/  ISETP.LT.AND P3, PT, R14, R67, !P0 ;  /* 0x000000430e00720c */ /* 0x000fc80004761270 */
[CC--:B---3--:R-:W-:Y:S02]  /*7c30*/  LEA R6, P2, R11.reuse, R31.reuse, 0x2 ;  /* 0x0000001f0b067211 */ /* 0x0c8fe400078410ff */
[C---:B------:R-:W-:Y:S02]  /*7c40*/  LEA R4, P6, R10.reuse, R31, 0x2 ;  /* 0x0000001f0a047211 */ /* 0x040fe400078c10ff */
[-C--:B------:R-:W-:Y:S02]  /*7c50*/  LEA.HI.X.SX32 R7, R11, R33.reuse, 0x2, P2 ;  /* 0x000000210b077211 */ /* 0x080fe400010f16ff */
[----:B------:R-:W-:Y:S01]  /*7c60*/  LEA.HI.X.SX32 R5, R10, R33, 0x2, P6 ;  /* 0x000000210a057211 */ /* 0x000fe200030f16ff */
[----:B------:R1:W-:Y:S04]  /*7c70*/  @P5 STG.E desc[UR14][R2.64], R17 ;  /* 0x0000001102005986 */ /* 0x0003e8000c10190e */
[----:B------:R1:W-:Y:S04]  /*7c80*/  @P4 STG.E desc[UR14][R4.64], R25 ;  /* 0x0000001904004986 */ /* 0x0003e8000c10190e */
[----:B------:R1:W-:Y:S01]  /*7c90*/  @P3 STG.E desc[UR14][R6.64], R19 ;  /* 0x0000001306003986 */ /* 0x0003e2000c10190e */
[C---:B--2---:R-:W-:Y:S01]  /*7ca0*/  IMAD R12, R32.reuse, UR5, RZ ;  /* 0x00000005200c7c24 */ /* 0x044fe2000f8e02ff */
[----:B------:R-:W-:-:S04]  /*7cb0*/  ISETP.LT.AND P2, PT, R32, R67, !P0 ;  /* 0x000000432000720c */ /* 0x000fc80004741270 */
[----:B----4-:R-:W-:Y:S01]  /*7cc0*/  LEA R8, P1, R12, R31, 0x2 ;  /* 0x0000001f0c087211 */ /* 0x010fe200078210ff */
[----:B------:R-:W-:-:S03]  /*7cd0*/  IMAD R13, R30, UR5, RZ ;  /* 0x000000051e0d7c24 */ /* 0x000fc6000f8e02ff */
[----:B------:R-:W-:Y:S02]  /*7ce0*/  LEA.HI.X.SX32 R9, R12, R33, 0x2, P1 ;  /* 0x000000210c097211 */ /* 0x000fe400008f16ff */
[-C--:B------:R-:W-:Y:S02]  /*7cf0*/  ISETP.LT.AND P1, PT, R30, R67.reuse, !P0 ;  /* 0x000000431e00720c */ /* 0x080fe40004721270 */
[C---:B------:R-:W-:Y:S02]  /*7d00*/  ISETP.LT.AND P0, PT, R22.reuse, R67, !P0 ;  /* 0x000000431600720c */ /* 0x040fe40004701270 */
[----:B------:R-:W-:Y:S01]  /*7d10*/  LEA R10, P6, R13, R31, 0x2 ;  /* 0x0000001f0d0a7211 */ /* 0x000fe200078c10ff */
[----:B------:R-:W-:-:S03]  /*7d20*/  IMAD R14, R22, UR5, RZ ;  /* 0x00000005160e7c24 */ /* 0x000fc6000f8e02ff */
[----:B------:R-:W-:Y:S01]  /*7d30*/  LEA.HI.X.SX32 R11, R13, R33, 0x2, P6 ;  /* 0x000000210d0b7211 */ /* 0x000fe200030f16ff */
[----:B------:R1:W-:Y:S01]  /*7d40*/  @P2 STG.E desc[UR14][R8.64], R27 ;  /* 0x0000001b08002986 */ /* 0x0003e2000c10190e */
[----:B------:R-:W-:-:S03]  /*7d50*/  LEA R12, P6, R14, R31, 0x2 ;  /* 0x0000001f0e0c7211 */ /* 0x000fc600078c10ff */
[----:B------:R1:W-:Y:S01]  /*7d60*/  @P1 STG.E desc[UR14][R10.64], R21 ;  /* 0x000000150a001986 */ /* 0x0003e2000c10190e */
[----:B------:R-:W-:Y:S01]  /*7d70*/  LEA.HI.X.SX32 R13, R14, R33, 0x2, P6 ;  /* 0x000000210e0d7211 */ /* 0x000fe200030f16ff */
[----:B------:R-:W-:Y:S08]  /*7d80*/  @!P0 EXIT ;  /* 0x000000000000894d */ /* 0x000ff00003800000 */
[----:B------:R-:W-:Y:S01]  /*7d90*/  STG.E desc[UR14][R12.64], R29 ;  /* 0x0000001d0c007986 */ /* 0x000fe2000c10190e */
[----:B------:R-:W-:Y:S05]  /*7da0*/  EXIT ;  /* 0x000000000000794d */ /* 0x000fea0003800000 */
.L_x_2:
[----:B------:R-:W-:-:S00]  /*7db0*/  BRA `(.L_x_2) ;  /* 0xfffffffc00fc7947 */ /* 0x000fc0000383ffff */
[----:B------:R-:W-:-:S00]  /*7dc0*/  NOP ;  /* 0x0000000000007918 */ /* 0x000fc00000000000 */
        /* <DEDUP_REMOVED lines=11> */
.L_x_3:


//--------------------- .nv.shared.matmul_kernel  --------------------------
	.section	.nv.shared.matmul_kernel,"aw",@nobits
	.sectionflags	@""
	.align	16
	.zero		1024


//--------------------- .nv.shared.reserved.0     --------------------------
	.section	.nv.shared.reserved.0,"aw",@nobits
	.weak		__nv_reservedSMEM_offset_0_alias
	.size		__nv_reservedSMEM_offset_0_alias, 0, 64
	.other		__nv_reservedSMEM_offset_0_alias,@"STO_CUDA_RESERVED_SHARED STV_DEFAULT"
__nv_reservedSMEM_offset_0_alias:
	.zero		0
	.zero		64


//--------------------- .nv.constant0.matmul_kernel --------------------------
	.section	.nv.constant0.matmul_kernel,"a",@progbits
	.sectionflags	@""
	.align	4
.nv.constant0.matmul_kernel:
	.zero		976


//--------------------- SYMBOLS --------------------------

	.type		.nv.reservedSmem.offset0,@object
	.size		.nv.reservedSmem.offset0,0x4
	.type		.nv.reservedSmem.cap,@object
	.size		.nv.reservedSmem.cap,0x4
